	.headerflags	@"EF_CUDA_TEXMODE_UNIFIED EF_CUDA_64BIT_ADDRESS EF_CUDA_ACCELERATORS EF_CUDA_SM90 EF_CUDA_VIRTUAL_SM(EF_CUDA_SM90)"
	.elftype	@"ET_EXEC"


//--------------------- .nv.info                  --------------------------
	.section	.nv.info,"",@"SHT_CUDA_INFO"
	.align	4


	//----- nvinfo : EIATTR_REGCOUNT
	.align		4
        /*0000*/ 	.byte	0x04, 0x2f
        /*0002*/ 	.short	(.L_1 - .L_0)
	.align		4
.L_0:
        /*0004*/ 	.word	index@(triton_poi_fused_max_pool2d_with_indices_42)
        /*0008*/ 	.word	0x000000ac


	//----- nvinfo : EIATTR_MIN_STACK_SIZE
	.align		4
.L_1:
        /*000c*/ 	.byte	0x04, 0x12
        /*000e*/ 	.short	(.L_3 - .L_2)
	.align		4
.L_2:
        /*0010*/ 	.word	index@(triton_poi_fused_max_pool2d_with_indices_42)
        /*0014*/ 	.word	0x00000000


	//----- nvinfo : EIATTR_FRAME_SIZE
	.align		4
.L_3:
        /*0018*/ 	.byte	0x04, 0x11
        /*001a*/ 	.short	(.L_5 - .L_4)
	.align		4
.L_4:
        /*001c*/ 	.word	index@(triton_poi_fused_max_pool2d_with_indices_42)
        /*0020*/ 	.word	0x00000000


	//----- nvinfo : EIATTR_MIN_STACK_SIZE
	.align		4
.L_5:
        /*0024*/ 	.byte	0x04, 0x12
        /*0026*/ 	.short	(.L_7 - .L_6)
	.align		4
.L_6:
        /*0028*/ 	.word	index@(triton_poi_fused_max_pool2d_with_indices_42)
        /*002c*/ 	.word	0x00000000
.L_7:


//--------------------- .nv.info.triton_poi_fused_max_pool2d_with_indices_42 --------------------------
	.section	.nv.info.triton_poi_fused_max_pool2d_with_indices_42,"",@"SHT_CUDA_INFO"
	.sectionflags	@""
	.align	4


	//----- nvinfo : EIATTR_CUDA_API_VERSION
	.align		4
        /*0000*/ 	.byte	0x04, 0x37
        /*0002*/ 	.short	(.L_9 - .L_8)
.L_8:
        /*0004*/ 	.word	0x0000007c


	//----- nvinfo : EIATTR_KPARAM_INFO
	.align		4
.L_9:
        /*0008*/ 	.byte	0x04, 0x17
        /*000a*/ 	.short	(.L_11 - .L_10)
.L_10:
        /*000c*/ 	.word	0x00000000
        /*0010*/ 	.short	0x0004
        /*0012*/ 	.short	0x001c
        /*0014*/ 	.byte	0x00, 0xf0, 0x11, 0x00


	//----- nvinfo : EIATTR_KPARAM_INFO
	.align		4
.L_11:
        /*0018*/ 	.byte	0x04, 0x17
        /*001a*/ 	.short	(.L_13 - .L_12)
.L_12:
        /*001c*/ 	.word	0x00000000
        /*0020*/ 	.short	0x0003
        /*0022*/ 	.short	0x0018
        /*0024*/ 	.byte	0x00, 0xf0, 0x11, 0x00


	//----- nvinfo : EIATTR_KPARAM_INFO
	.align		4
.L_13:
        /*0028*/ 	.byte	0x04, 0x17
        /*002a*/ 	.short	(.L_15 - .L_14)
.L_14:
        /*002c*/ 	.word	0x00000000
        /*0030*/ 	.short	0x0002
        /*0032*/ 	.short	0x0010
        /*0034*/ 	.byte	0x00, 0xf4, 0x21, 0x00


	//----- nvinfo : EIATTR_KPARAM_INFO
	.align		4
.L_15:
        /*0038*/ 	.byte	0x04, 0x17
        /*003a*/ 	.short	(.L_17 - .L_16)
.L_16:
        /*003c*/ 	.word	0x00000000
        /*0040*/ 	.short	0x0001
        /*0042*/ 	.short	0x0008
        /*0044*/ 	.byte	0x00, 0xf4, 0x21, 0x00


	//----- nvinfo : EIATTR_KPARAM_INFO
	.align		4
.L_17:
        /*0048*/ 	.byte	0x04, 0x17
        /*004a*/ 	.short	(.L_19 - .L_18)
.L_18:
        /*004c*/ 	.word	0x00000000
        /*0050*/ 	.short	0x0000
        /*0052*/ 	.short	0x0000
        /*0054*/ 	.byte	0x00, 0xf4, 0x21, 0x00


	//----- nvinfo : EIATTR_SPARSE_MMA_MASK
	.align		4
.L_19:
        /*0058*/ 	.byte	0x03, 0x50
        /*005a*/ 	.short	0x0000


	//----- nvinfo : EIATTR_MAXREG_COUNT
	.align		4
        /*005c*/ 	.byte	0x03, 0x1b
        /*005e*/ 	.short	0x00ff


	//----- nvinfo : EIATTR_EXIT_INSTR_OFFSETS
	.align		4
        /*0060*/ 	.byte	0x04, 0x1c
        /*0062*/ 	.short	(.L_21 - .L_20)


	//   ....[0]....
.L_20:
        /*0064*/ 	.word	0x00005490


	//   ....[1]....
        /*0068*/ 	.word	0x000054b0


	//----- nvinfo : EIATTR_REQNTID
	.align		4
.L_21:
        /*006c*/ 	.byte	0x04, 0x10
        /*006e*/ 	.short	(.L_23 - .L_22)
.L_22:
        /*0070*/ 	.word	0x00000100
        /*0074*/ 	.word	0x00000001
        /*0078*/ 	.word	0x00000001


	//----- nvinfo : EIATTR_CBANK_PARAM_SIZE
	.align		4
.L_23:
        /*007c*/ 	.byte	0x03, 0x19
        /*007e*/ 	.short	0x0020


	//----- nvinfo : EIATTR_PARAM_CBANK
	.align		4
        /*0080*/ 	.byte	0x04, 0x0a
        /*0082*/ 	.short	(.L_25 - .L_24)
	.align		4
.L_24:
        /*0084*/ 	.word	index@(.nv.constant0.triton_poi_fused_max_pool2d_with_indices_42)
        /*0088*/ 	.short	0x0210
        /*008a*/ 	.short	0x0020


	//----- nvinfo : EIATTR_SW_WAR
	.align		4
.L_25:
        /*008c*/ 	.byte	0x04, 0x36
        /*008e*/ 	.short	(.L_27 - .L_26)
.L_26:
        /*0090*/ 	.word	0x00000008
.L_27:


//--------------------- .nv.callgraph             --------------------------
	.section	.nv.callgraph,"",@"SHT_CUDA_CALLGRAPH"
	.align	4
	.sectionentsize	8
	.align		4
        /*0000*/ 	.word	0x00000000
	.align		4
        /*0004*/ 	.word	0xffffffff
	.align		4
        /*0008*/ 	.word	0x00000000
	.align		4
        /*000c*/ 	.word	0xfffffffe
	.align		4
        /*0010*/ 	.word	0x00000000
	.align		4
        /*0014*/ 	.word	0xfffffffd
	.align		4
        /*0018*/ 	.word	0x00000000
	.align		4
        /*001c*/ 	.word	0xfffffffc


//--------------------- .text.triton_poi_fused_max_pool2d_with_indices_42 --------------------------
	.section	.text.triton_poi_fused_max_pool2d_with_indices_42,"ax",@progbits
	.sectionflags	@"SHF_BARRIERS=1"
	.align	128
        .global         triton_poi_fused_max_pool2d_with_indices_42
        .type           triton_poi_fused_max_pool2d_with_indices_42,@function
        .size           triton_poi_fused_max_pool2d_with_indices_42,(.L_x_1 - triton_poi_fused_max_pool2d_with_indices_42)
        .other          triton_poi_fused_max_pool2d_with_indices_42,@"STO_CUDA_ENTRY STV_DEFAULT"
triton_poi_fused_max_pool2d_with_indices_42:
.text.triton_poi_fused_max_pool2d_with_indices_42:
[----:B------:R-:W0:Y:S01]  /*0000*/  LDC R1, c[0x0][0x28] ;  /* 0x00000a00ff017b82 */ /* 0x000e220000000800 */
[----:B------:R-:W1:Y:S01]  /*0010*/  S2R R10, SR_TID.X ;  /* 0x00000000000a7919 */ /* 0x000e620000002100 */
[----:B------:R-:W-:-:S06]  /*0020*/  IMAD.MOV.U32 R2, RZ, RZ, RZ ;  /* 0x000000ffff027224 */ /* 0x000fcc00078e00ff */
[----:B------:R-:W2:Y:S01]  /*0030*/  LDC.64 R8, c[0x0][0x210] ;  /* 0x00008400ff087b82 */ /* 0x000ea20000000a00 */
[----:B------:R-:W-:Y:S01]  /*0040*/  CS2R R20, SRZ ;  /* 0x0000000000147805 */ /* 0x000fe2000001ff00 */
[----:B------:R-:W3:Y:S01]  /*0050*/  S2R R0, SR_CTAID.Y ;  /* 0x0000000000007919 */ /* 0x000ee20000002600 */
[----:B------:R-:W-:Y:S02]  /*0060*/  CS2R R22, SRZ ;  /* 0x0000000000167805 */ /* 0x000fe4000001ff00 */
[----:B------:R-:W-:Y:S02]  /*0070*/  CS2R R32, SRZ ;  /* 0x0000000000207805 */ /* 0x000fe4000001ff00 */
[----:B------:R-:W-:Y:S01]  /*0080*/  CS2R R34, SRZ ;  /* 0x0000000000227805 */ /* 0x000fe2000001ff00 */
[----:B------:R-:W4:Y:S01]  /*0090*/  S2R R6, SR_CTAID.X ;  /* 0x0000000000067919 */ /* 0x000f220000002500 */
[----:B------:R-:W-:Y:S01]  /*00a0*/  ULDC.64 UR6, c[0x0][0x208] ;  /* 0x0000820000067ab9 */ /* 0x000fe20000000a00 */
[----:B-1----:R-:W-:Y:S01]  /*00b0*/  SHF.R.U32.HI R3, RZ, 0x2, R10 ;  /* 0x00000002ff037819 */ /* 0x002fe2000001160a */
[----:B---3--:R-:W-:-:S03]  /*00c0*/  IMAD.SHL.U32 R0, R0, 0x40, RZ ;  /* 0x0000004000007824 */ /* 0x008fc600078e00ff */
[----:B------:R-:W-:-:S04]  /*00d0*/  SGXT.U32 R3, R3, 0x6 ;  /* 0x000000060303781a */ /* 0x000fc80000000000 */
[----:B------:R-:W-:-:S05]  /*00e0*/  LOP3.LUT R3, R0, R3, RZ, 0xfc, !PT ;  /* 0x0000000300037212 */ /* 0x000fca00078efcff */
[----:B------:R-:W-:-:S04]  /*00f0*/  IMAD.HI R4, R3, -0x6db6db6d, R2 ;  /* 0x9249249303047827 */ /* 0x000fc800078e0202 */
[----:B------:R-:W-:Y:S01]  /*0100*/  IMAD.HI R2, R3, 0x5397829d, RZ ;  /* 0x5397829d03027827 */ /* 0x000fe200078e02ff */
[----:B------:R-:W-:-:S04]  /*0110*/  SHF.R.U32.HI R5, RZ, 0x1f, R4 ;  /* 0x0000001fff057819 */ /* 0x000fc80000011604 */
[----:B------:R-:W-:Y:S01]  /*0120*/  LEA.HI.SX32 R5, R4, R5, 0x1d ;  /* 0x0000000504057211 */ /* 0x000fe200078feaff */
[----:B------:R-:W-:Y:S01]  /*0130*/  IMAD.MOV.U32 R4, RZ, RZ, RZ ;  /* 0x000000ffff047224 */ /* 0x000fe200078e00ff */
[----:B------:R-:W-:-:S03]  /*0140*/  SHF.R.U32.HI R7, RZ, 0x1f, R2 ;  /* 0x0000001fff077819 */ /* 0x000fc60000011602 */
[----:B------:R-:W-:Y:S01]  /*0150*/  IMAD.HI R4, R5, -0x6db6db6d, R4 ;  /* 0x9249249305047827 */ /* 0x000fe200078e0204 */
[----:B------:R-:W-:-:S03]  /*0160*/  LEA.HI.SX32 R11, R2, R7, 0x1a ;  /* 0x00000007020b7211 */ /* 0x000fc600078fd2ff */
[----:B------:R-:W-:Y:S01]  /*0170*/  IMAD R2, R5, -0xe, R3 ;  /* 0xfffffff205027824 */ /* 0x000fe200078e0203 */
[----:B------:R-:W-:-:S03]  /*0180*/  SHF.R.U32.HI R7, RZ, 0x1f, R4 ;  /* 0x0000001fff077819 */ /* 0x000fc60000011604 */
[----:B------:R-:W-:Y:S01]  /*0190*/  IMAD R17, R11, 0x1c2, R2 ;  /* 0x000001c20b117824 */ /* 0x000fe200078e0202 */
[----:B------:R-:W-:Y:S01]  /*01a0*/  LEA.HI R7, R4, R7, RZ, 0x1d ;  /* 0x0000000704077211 */ /* 0x000fe200078fe8ff */
[----:B----4-:R-:W-:Y:S02]  /*01b0*/  IMAD.SHL.U32 R11, R6, 0x40, RZ ;  /* 0x00000040060b7824 */ /* 0x010fe400078e00ff */
[----:B------:R-:W-:Y:S02]  /*01c0*/  IMAD.SHL.U32 R2, R10, 0x10, RZ ;  /* 0x000000100a027824 */ /* 0x000fe400078e00ff */
[----:B------:R-:W-:Y:S02]  /*01d0*/  IMAD R17, R17, 0x600, RZ ;  /* 0x0000060011117824 */ /* 0x000fe400078e02ff */
[----:B------:R-:W-:Y:S01]  /*01e0*/  IMAD R16, R7, -0xe, R5 ;  /* 0xfffffff207107824 */ /* 0x000fe200078e0205 */
[----:B------:R-:W-:Y:S01]  /*01f0*/  LOP3.LUT R2, R11, 0x30, R2, 0xf8, !PT ;  /* 0x000000300b027812 */ /* 0x000fe200078ef802 */
[----:B------:R-:W-:-:S03]  /*0200*/  VIADD R31, R17, 0x300 ;  /* 0x00000300111f7836 */ /* 0x000fc60000000000 */
[C---:B------:R-:W-:Y:S01]  /*0210*/  ISETP.GE.AND P0, PT, R2.reuse, 0x300, PT ;  /* 0x000003000200780c */ /* 0x040fe20003f06270 */
[C---:B------:R-:W-:Y:S02]  /*0220*/  IMAD.IADD R5, R2.reuse, 0x1, R17 ;  /* 0x0000000102057824 */ /* 0x040fe400078e0211 */
[----:B------:R-:W-:Y:S01]  /*0230*/  IMAD.IADD R7, R2, 0x1, R31 ;  /* 0x0000000102077824 */ /* 0x000fe200078e021f */
[----:B------:R-:W-:Y:S01]  /*0240*/  ISETP.LT.AND P0, PT, R3, 0x310, !P0 ;  /* 0x000003100300780c */ /* 0x000fe20004701270 */
[C---:B------:R-:W-:Y:S02]  /*0250*/  IMAD R5, R16.reuse, 0xb400, R5 ;  /* 0x0000b40010057824 */ /* 0x040fe400078e0205 */
[----:B------:R-:W-:Y:S02]  /*0260*/  IMAD R7, R16, 0xb400, R7 ;  /* 0x0000b40010077824 */ /* 0x000fe400078e0207 */
[----:B--2---:R-:W-:-:S04]  /*0270*/  IMAD.WIDE R4, R5, 0x4, R8 ;  /* 0x0000000405047825 */ /* 0x004fc800078e0208 */
[----:B------:R-:W-:-:S04]  /*0280*/  IMAD.WIDE R6, R7, 0x4, R8 ;  /* 0x0000000407067825 */ /* 0x000fc800078e0208 */
[----:B------:R1:W2:Y:S01]  /*0290*/  @P0 LDG.E.EL.128 R20, desc[UR6][R4.64] ;  /* 0x0000000604140981 */ /* 0x0002a2000c2e1d00 */
[----:B------:R-:W-:-:S03]  /*02a0*/  VIADD R39, R17, 0x600 ;  /* 0x0000060011277836 */ /* 0x000fc60000000000 */
[----:B------:R-:W2:Y:S01]  /*02b0*/  @P0 LDG.E.EL.128 R32, desc[UR6][R6.64] ;  /* 0x0000000606200981 */ /* 0x000ea2000c2e1d00 */
[----:B------:R-:W-:Y:S01]  /*02c0*/  IMAD.IADD R13, R2, 0x1, R39 ;  /* 0x00000001020d7824 */ /* 0x000fe200078e0227 */
[----:B------:R-:W-:Y:S02]  /*02d0*/  CS2R R24, SRZ ;  /* 0x0000000000187805 */ /* 0x000fe4000001ff00 */
[----:B------:R-:W-:Y:S01]  /*02e0*/  CS2R R26, SRZ ;  /* 0x00000000001a7805 */ /* 0x000fe2000001ff00 */
[----:B------:R-:W-:-:S04]  /*02f0*/  IMAD R13, R16, 0xb400, R13 ;  /* 0x0000b400100d7824 */ /* 0x000fc800078e020d */
[----:B------:R-:W-:-:S05]  /*0300*/  IMAD.WIDE R12, R13, 0x4, R8 ;  /* 0x000000040d0c7825 */ /* 0x000fca00078e0208 */
[----:B------:R3:W4:Y:S01]  /*0310*/  @P0 LDG.E.EL.128 R24, desc[UR6][R12.64] ;  /* 0x000000060c180981 */ /* 0x000722000c2e1d00 */
[----:B------:R-:W-:Y:S01]  /*0320*/  VIADD R41, R17, 0x5a00 ;  /* 0x00005a0011297836 */ /* 0x000fe20000000000 */
[----:B------:R-:W-:-:S03]  /*0330*/  CS2R R14, SRZ ;  /* 0x00000000000e7805 */ /* 0x000fc6000001ff00 */
[----:B-1----:R-:W-:-:S04]  /*0340*/  IMAD.IADD R5, R2, 0x1, R41 ;  /* 0x0000000102057824 */ /* 0x002fc800078e0229 */
[----:B------:R-:W-:Y:S01]  /*0350*/  IMAD R5, R16, 0xb400, R5 ;  /* 0x0000b40010057824 */ /* 0x000fe200078e0205 */
[----:B---3--:R-:W-:-:S03]  /*0360*/  CS2R R12, SRZ ;  /* 0x00000000000c7805 */ /* 0x008fc6000001ff00 */
[----:B------:R-:W-:-:S05]  /*0370*/  IMAD.WIDE R4, R5, 0x4, R8 ;  /* 0x0000000405047825 */ /* 0x000fca00078e0208 */
[----:B------:R1:W3:Y:S01]  /*0380*/  @P0 LDG.E.EL.128 R12, desc[UR6][R4.64] ;  /* 0x00000006040c0981 */ /* 0x0002e2000c2e1d00 */
[----:B------:R-:W-:-:S04]  /*0390*/  VIADD R37, R17, 0x5d00 ;  /* 0x00005d0011257836 */ /* 0x000fc80000000000 */
[----:B-1----:R-:W-:-:S04]  /*03a0*/  IMAD.IADD R5, R2, 0x1, R37 ;  /* 0x0000000102057824 */ /* 0x002fc800078e0225 */
[----:B------:R-:W-:-:S04]  /*03b0*/  IMAD R5, R16, 0xb400, R5 ;  /* 0x0000b40010057824 */ /* 0x000fc800078e0205 */
[----:B------:R-:W-:Y:S01]  /*03c0*/  IMAD.WIDE R4, R5, 0x4, R8 ;  /* 0x0000000405047825 */ /* 0x000fe200078e0208 */
[----:B--2---:R-:W-:Y:S02]  /*03d0*/  FSETP.GT.AND P6, PT, R35, R23, PT ;  /* 0x000000172300720b */ /* 0x004fe40003fc4000 */
[----:B------:R-:W-:Y:S02]  /*03e0*/  FSETP.GT.AND P5, PT, R33, R21, PT ;  /* 0x000000152100720b */ /* 0x000fe40003fa4000 */
[----:B------:R-:W-:Y:S02]  /*03f0*/  FSETP.NAN.AND P1, PT, R35, R35, PT ;  /* 0x000000232300720b */ /* 0x000fe40003f28000 */
[----:B------:R-:W-:Y:S02]  /*0400*/  FSETP.GT.AND P3, PT, R32, R20, PT ;  /* 0x000000142000720b */ /* 0x000fe40003f64000 */
[----:B------:R-:W-:Y:S02]  /*0410*/  FSETP.GT.AND P4, PT, R34, R22, PT ;  /* 0x000000162200720b */ /* 0x000fe40003f84000 */
[----:B------:R-:W-:-:S02]  /*0420*/  FSETP.NAN.AND P2, PT, R32, R32, PT ;  /* 0x000000202000720b */ /* 0x000fc40003f48000 */
[----:B------:R-:W-:Y:S02]  /*0430*/  P2R R47, PR, RZ, 0x8 ;  /* 0x00000008ff2f7803 */ /* 0x000fe40000000000 */
[----:B------:R-:W-:Y:S02]  /*0440*/  @!P6 SEL R35, R35, R23, P1 ;  /* 0x000000172323e207 */ /* 0x000fe40000800000 */
[----:B------:R-:W-:Y:S01]  /*0450*/  FSETP.NAN.AND P1, PT, R33, R33, PT ;  /* 0x000000212100720b */ /* 0x000fe20003f28000 */
[----:B------:R-:W-:Y:S01]  /*0460*/  VIADD R19, R17, 0xb700 ;  /* 0x0000b70011137836 */ /* 0x000fe20000000000 */
[----:B------:R-:W-:Y:S02]  /*0470*/  CS2R R6, SRZ ;  /* 0x0000000000067805 */ /* 0x000fe4000001ff00 */
[----:B------:R-:W-:Y:S02]  /*0480*/  @!P3 SEL R32, R32, R20, P2 ;  /* 0x000000142020b207 */ /* 0x000fe40001000000 */
[----:B------:R-:W-:-:S02]  /*0490*/  @!P5 SEL R33, R33, R21, P1 ;  /* 0x000000152121d207 */ /* 0x000fc40000800000 */
[C---:B------:R-:W-:Y:S02]  /*04a0*/  FSETP.NAN.AND P1, PT, R34.reuse, R34, PT ;  /* 0x000000222200720b */ /* 0x040fe40003f28000 */
[----:B------:R-:W-:Y:S02]  /*04b0*/  CS2R R20, SRZ ;  /* 0x0000000000147805 */ /* 0x000fe4000001ff00 */
[-C--:B----4-:R-:W-:Y:S02]  /*04c0*/  FSETP.GEU.AND P3, PT, R35, R27.reuse, PT ;  /* 0x0000001b2300720b */ /* 0x090fe40003f6e000 */
[----:B------:R-:W-:Y:S02]  /*04d0*/  @!P4 SEL R34, R34, R22, P1 ;  /* 0x000000162222c207 */ /* 0x000fe40000800000 */
[----:B------:R-:W-:Y:S02]  /*04e0*/  CS2R R22, SRZ ;  /* 0x0000000000167805 */ /* 0x000fe4000001ff00 */
[----:B------:R-:W-:-:S02]  /*04f0*/  FSETP.NAN.AND P1, PT, R27, R27, PT ;  /* 0x0000001b1b00720b */ /* 0x000fc40003f28000 */
[-C--:B------:R-:W-:Y:S02]  /*0500*/  FSETP.GEU.AND P2, PT, R34, R26.reuse, PT ;  /* 0x0000001a2200720b */ /* 0x080fe40003f4e000 */
[C---:B------:R-:W-:Y:S01]  /*0510*/  LOP3.LUT R18, R2.reuse, 0x4, RZ, 0xfc, !PT ;  /* 0x0000000402127812 */ /* 0x040fe200078efcff */
[----:B------:R1:W2:Y:S01]  /*0520*/  @P0 LDG.E.EL.128 R20, desc[UR6][R4.64] ;  /* 0x0000000604140981 */ /* 0x0002a2000c2e1d00 */
[----:B------:R-:W-:Y:S02]  /*0530*/  P2R R57, PR, RZ, 0x4 ;  /* 0x00000004ff397803 */ /* 0x000fe40000000000 */
[----:B------:R-:W-:Y:S02]  /*0540*/  LOP3.LUT R36, R2, 0x8, RZ, 0xfc, !PT ;  /* 0x0000000802247812 */ /* 0x000fe400078efcff */
[----:B------:R-:W-:Y:S02]  /*0550*/  @P3 SEL R27, R27, R35, P1 ;  /* 0x000000231b1b3207 */ /* 0x000fe40000800000 */
[----:B------:R-:W-:-:S02]  /*0560*/  FSETP.NAN.AND P1, PT, R26, R26, PT ;  /* 0x0000001a1a00720b */ /* 0x000fc40003f28000 */
[----:B------:R-:W-:Y:S02]  /*0570*/  LOP3.LUT R38, R2, 0xc, RZ, 0xfc, !PT ;  /* 0x0000000c02267812 */ /* 0x000fe400078efcff */
[----:B------:R-:W-:Y:S02]  /*0580*/  @P2 SEL R26, R26, R34, P1 ;  /* 0x000000221a1a2207 */ /* 0x000fe40000800000 */
[-C--:B------:R-:W-:Y:S02]  /*0590*/  FSETP.GEU.AND P2, PT, R33, R25.reuse, PT ;  /* 0x000000192100720b */ /* 0x080fe40003f4e000 */
[----:B------:R-:W-:Y:S02]  /*05a0*/  FSETP.NAN.AND P1, PT, R25, R25, PT ;  /* 0x000000191900720b */ /* 0x000fe40003f28000 */
[----:B------:R-:W-:Y:S02]  /*05b0*/  P2R R56, PR, RZ, 0x4 ;  /* 0x00000004ff387803 */ /* 0x000fe40000000000 */
[----:B------:R-:W-:-:S02]  /*05c0*/  P2R R55, PR, RZ, 0x8 ;  /* 0x00000008ff377803 */ /* 0x000fc40000000000 */
[----:B------:R-:W-:Y:S02]  /*05d0*/  P2R R50, PR, RZ, 0x10 ;  /* 0x00000010ff327803 */ /* 0x000fe40000000000 */
[----:B------:R-:W-:Y:S02]  /*05e0*/  P2R R46, PR, RZ, 0x20 ;  /* 0x00000020ff2e7803 */ /* 0x000fe40000000000 */
[----:B------:R-:W-:Y:S02]  /*05f0*/  P2R R48, PR, RZ, 0x40 ;  /* 0x00000040ff307803 */ /* 0x000fe40000000000 */
[----:B------:R-:W-:Y:S02]  /*0600*/  @P2 SEL R25, R25, R33, P1 ;  /* 0x0000002119192207 */ /* 0x000fe40000800000 */
[-C--:B------:R-:W-:Y:S02]  /*0610*/  FSETP.GEU.AND P2, PT, R32, R24.reuse, PT ;  /* 0x000000182000720b */ /* 0x080fe40003f4e000 */
[----:B------:R-:W-:-:S02]  /*0620*/  FSETP.NAN.AND P1, PT, R24, R24, PT ;  /* 0x000000181800720b */ /* 0x000fc40003f28000 */
[----:B------:R-:W-:-:S09]  /*0630*/  P2R R54, PR, RZ, 0x4 ;  /* 0x00000004ff367803 */ /* 0x000fd20000000000 */
[----:B------:R-:W-:-:S04]  /*0640*/  @P2 SEL R24, R24, R32, P1 ;  /* 0x0000002018182207 */ /* 0x000fc80000800000 */
[-C--:B---3--:R-:W-:Y:S02]  /*0650*/  FSETP.GEU.AND P2, PT, R24, R12.reuse, PT ;  /* 0x0000000c1800720b */ /* 0x088fe40003f4e000 */
[----:B------:R-:W-:Y:S02]  /*0660*/  FSETP.NAN.AND P1, PT, R12, R12, PT ;  /* 0x0000000c0c00720b */ /* 0x000fe40003f28000 */
[----:B------:R-:W-:-:S09]  /*0670*/  P2R R52, PR, RZ, 0x4 ;  /* 0x00000004ff347803 */ /* 0x000fd20000000000 */
[----:B------:R-:W-:Y:S02]  /*0680*/  @P2 SEL R12, R12, R24, P1 ;  /* 0x000000180c0c2207 */ /* 0x000fe40000800000 */
[-C--:B------:R-:W-:Y:S02]  /*0690*/  FSETP.GEU.AND P2, PT, R25, R13.reuse, PT ;  /* 0x0000000d1900720b */ /* 0x080fe40003f4e000 */
        /* <DEDUP_REMOVED lines=10> */
[----:B------:R-:W-:Y:S01]  /*0740*/  @P2 SEL R15, R15, R27, P1 ;  /* 0x0000001b0f0f2207 */ /* 0x000fe20000800000 */
[----:B------:R-:W-:-:S04]  /*0750*/  VIADD R35, R17, 0x6000 ;  /* 0x0000600011237836 */ /* 0x000fc80000000000 */
[----:B-1----:R-:W-:-:S04]  /*0760*/  IMAD.IADD R5, R2, 0x1, R35 ;  /* 0x0000000102057824 */ /* 0x002fc800078e0223 */
[----:B------:R-:W-:-:S04]  /*0770*/  IMAD R5, R16, 0xb400, R5 ;  /* 0x0000b40010057824 */ /* 0x000fc800078e0205 */
[----:B------:R-:W-:Y:S01]  /*0780*/  IMAD.WIDE R4, R5, 0x4, R8 ;  /* 0x0000000405047825 */ /* 0x000fe200078e0208 */
[-C--:B--2---:R-:W-:Y:S02]  /*0790*/  FSETP.GEU.AND P2, PT, R15, R23.reuse, PT ;  /* 0x000000170f00720b */ /* 0x084fe40003f4e000 */
        /* <DEDUP_REMOVED lines=13> */
[----:B------:R-:W-:-:S09]  /*0870*/  CS2R R14, SRZ ;  /* 0x00000000000e7805 */ /* 0x000fd2000001ff00 */
[----:B------:R-:W-:Y:S02]  /*0880*/  @P2 SEL R20, R20, R12, P1 ;  /* 0x0000000c14142207 */ /* 0x000fe40000800000 */
[----:B------:R-:W-:-:S06]  /*0890*/  CS2R R12, SRZ ;  /* 0x00000000000c7805 */ /* 0x000fcc000001ff00 */
[----:B------:R1:W2:Y:S01]  /*08a0*/  @P0 LDG.E.EL.128 R12, desc[UR6][R4.64] ;  /* 0x00000006040c0981 */ /* 0x0002a2000c2e1d00 */
[----:B------:R-:W-:Y:S01]  /*08b0*/  P2R R58, PR, RZ, 0x4 ;  /* 0x00000004ff3a7803 */ /* 0x000fe20000000000 */
        /* <DEDUP_REMOVED lines=23> */
[----:B-1----:R-:W-:Y:S01]  /*0a30*/  IMAD.IADD R5, R2, 0x1, R19 ;  /* 0x0000000102057824 */ /* 0x002fe200078e0213 */
        /* <DEDUP_REMOVED lines=12> */
[-C--:B------:R-:W-:Y:S01]  /*0b00*/  FSETP.GEU.AND P2, PT, R12, R20.reuse, PT ;  /* 0x000000140c00720b */ /* 0x080fe20003f4e000 */
[----:B------:R-:W-:Y:S01]  /*0b10*/  IMAD R13, R16, 0xb400, R5 ;  /* 0x0000b400100d7824 */ /* 0x000fe200078e0205 */
[----:B------:R-:W-:Y:S02]  /*0b20*/  FSETP.NAN.AND P1, PT, R20, R20, PT ;  /* 0x000000141400720b */ /* 0x000fe40003f28000 */
[----:B------:R-:W-:-:S09]  /*0b30*/  CS2R R4, SRZ ;  /* 0x0000000000047805 */ /* 0x000fd2000001ff00 */
[----:B------:R-:W-:Y:S01]  /*0b40*/  @P2 SEL R20, R20, R12, P1 ;  /* 0x0000000c14142207 */ /* 0x000fe20000800000 */
[----:B------:R-:W-:-:S05]  /*0b50*/  IMAD.WIDE R12, R13, 0x4, R8 ;  /* 0x000000040d0c7825 */ /* 0x000fca00078e0208 */
[----:B------:R1:W2:Y:S01]  /*0b60*/  @P0 LDG.E.EL.128 R4, desc[UR6][R12.64] ;  /* 0x000000060c040981 */ /* 0x0002a2000c2e1d00 */
[----:B------:R-:W-:Y:S01]  /*0b70*/  P2R R67, PR, RZ, 0x4 ;  /* 0x00000004ff437803 */ /* 0x000fe20000000000 */
[----:B------:R-:W-:Y:S01]  /*0b80*/  IMAD.IADD R15, R18, 0x1, R17 ;  /* 0x00000001120f7824 */ /* 0x000fe200078e0211 */
[----:B------:R-:W-:Y:S02]  /*0b90*/  CS2R R24, SRZ ;  /* 0x0000000000187805 */ /* 0x000fe4000001ff00 */
[----:B------:R-:W-:Y:S02]  /*0ba0*/  CS2R R26, SRZ ;  /* 0x00000000001a7805 */ /* 0x000fe4000001ff00 */
[----:B-1----:R-:W-:Y:S02]  /*0bb0*/  CS2R R12, SRZ ;  /* 0x00000000000c7805 */ /* 0x002fe4000001ff00 */
[-C--:B--2---:R-:W-:Y:S02]  /*0bc0*/  FSETP.GEU.AND P2, PT, R20, R4.reuse, PT ;  /* 0x000000041400720b */ /* 0x084fe40003f4e000 */
[----:B------:R-:W-:-:S02]  /*0bd0*/  FSETP.NAN.AND P1, PT, R4, R4, PT ;  /* 0x000000040400720b */ /* 0x000fc40003f28000 */
        /* <DEDUP_REMOVED lines=11> */
[----:B------:R-:W-:Y:S01]  /*0c90*/  FSETP.NAN.AND P1, PT, R7, R7, PT ;  /* 0x000000070700720b */ /* 0x000fe20003f28000 */
[----:B------:R-:W-:Y:S01]  /*0ca0*/  IMAD R21, R16, 0xb400, R15 ;  /* 0x0000b40010157824 */ /* 0x000fe200078e020f */
[----:B------:R-:W-:-:S09]  /*0cb0*/  CS2R R14, SRZ ;  /* 0x00000000000e7805 */ /* 0x000fd2000001ff00 */
[----:B------:R-:W-:Y:S01]  /*0cc0*/  @P2 SEL R7, R7, R23, P1 ;  /* 0x0000001707072207 */ /* 0x000fe20000800000 */
[----:B------:R-:W-:-:S04]  /*0cd0*/  IMAD.IADD R23, R18, 0x1, R31 ;  /* 0x0000000112177824 */ /* 0x000fc800078e021f */
[----:B------:R-:W-:Y:S02]  /*0ce0*/  IMAD R23, R16, 0xb400, R23 ;  /* 0x0000b40010177824 */ /* 0x000fe400078e0217 */
[----:B------:R-:W-:-:S04]  /*0cf0*/  IMAD.WIDE R20, R21, 0x4, R8 ;  /* 0x0000000415147825 */ /* 0x000fc800078e0208 */
[----:B------:R-:W-:Y:S01]  /*0d00*/  IMAD.WIDE R22, R23, 0x4, R8 ;  /* 0x0000000417167825 */ /* 0x000fe200078e0208 */
[----:B------:R1:W2:Y:S04]  /*0d10*/  @P0 LDG.E.EL.128 R24, desc[UR6][R20.64] ;  /* 0x0000000614180981 */ /* 0x0002a8000c2e1d00 */
[----:B------:R3:W2:Y:S01]  /*0d20*/  @P0 LDG.E.EL.128 R12, desc[UR6][R22.64] ;  /* 0x00000006160c0981 */ /* 0x0006a2000c2e1d00 */
[----:B------:R-:W-:Y:S01]  /*0d30*/  P2R R70, PR, RZ, 0x4 ;  /* 0x00000004ff467803 */ /* 0x000fe20000000000 */
[----:B-1----:R-:W-:Y:S01]  /*0d40*/  IMAD.IADD R21, R18, 0x1, R39 ;  /* 0x0000000112157824 */ /* 0x002fe200078e0227 */
[----:B---3--:R-:W-:Y:S02]  /*0d50*/  CS2R R22, SRZ ;  /* 0x0000000000167805 */ /* 0x008fe4000001ff00 */
[----:B--2---:R-:W-:-:S02]  /*0d60*/  FSETP.GT.AND P2, PT, R12, R24, PT ;  /* 0x000000180c00720b */ /* 0x004fc40003f44000 */
[----:B------:R-:W-:Y:S02]  /*0d70*/  FSETP.NAN.AND P1, PT, R12, R12, PT ;  /* 0x0000000c0c00720b */ /* 0x000fe40003f28000 */
[----:B------:R-:W-:-:S09]  /*0d80*/  P2R R74, PR, RZ, 0x4 ;  /* 0x00000004ff4a7803 */ /* 0x000fd20000000000 */
[----:B------:R-:W-:Y:S02]  /*0d90*/  @!P2 SEL R12, R12, R24, P1 ;  /* 0x000000180c0ca207 */ /* 0x000fe40000800000 */
[C---:B------:R-:W-:Y:S02]  /*0da0*/  FSETP.GT.AND P2, PT, R13.reuse, R25, PT ;  /* 0x000000190d00720b */ /* 0x040fe40003f44000 */
[----:B------:R-:W-:-:S11]  /*0db0*/  FSETP.NAN.AND P1, PT, R13, R13, PT ;  /* 0x0000000d0d00720b */ /* 0x000fd60003f28000 */
[----:B------:R-:W-:Y:S01]  /*0dc0*/  @!P2 SEL R13, R13, R25, P1 ;  /* 0x000000190d0da207 */ /* 0x000fe20000800000 */
[----:B------:R-:W-:Y:S01]  /*0dd0*/  IMAD R25, R16, 0xb400, R21 ;  /* 0x0000b40010197824 */ /* 0x000fe200078e0215 */
[----:B------:R-:W-:-:S03]  /*0de0*/  CS2R R20, SRZ ;  /* 0x0000000000147805 */ /* 0x000fc6000001ff00 */
[----:B------:R-:W-:-:S05]  /*0df0*/  IMAD.WIDE R24, R25, 0x4, R8 ;  /* 0x0000000419187825 */ /* 0x000fca00078e0208 */
[----:B------:R-:W2:Y:S01]  /*0e00*/  @P0 LDG.E.EL.128 R20, desc[UR6][R24.64] ;  /* 0x0000000618140981 */ /* 0x000ea2000c2e1d00 */
[----:B------:R-:W-:Y:S02]  /*0e10*/  P2R R75, PR, RZ, 0x4 ;  /* 0x00000004ff4b7803 */ /* 0x000fe40000000000 */
[C---:B------:R-:W-:Y:S02]  /*0e20*/  FSETP.GT.AND P2, PT, R14.reuse, R26, PT ;  /* 0x0000001a0e00720b */ /* 0x040fe40003f44000 */
[----:B------:R-:W-:Y:S02]  /*0e30*/  FSETP.NAN.AND P1, PT, R14, R14, PT ;  /* 0x0000000e0e00720b */ /* 0x000fe40003f28000 */
[----:B------:R-:W-:-:S09]  /*0e40*/  P2R R76, PR, RZ, 0x4 ;  /* 0x00000004ff4c7803 */ /* 0x000fd20000000000 */
[----:B------:R-:W-:Y:S02]  /*0e50*/  @!P2 SEL R14, R14, R26, P1 ;  /* 0x0000001a0e0ea207 */ /* 0x000fe40000800000 */
[C---:B------:R-:W-:Y:S02]  /*0e60*/  FSETP.GT.AND P2, PT, R15.reuse, R27, PT ;  /* 0x0000001b0f00720b */ /* 0x040fe40003f44000 */
[----:B------:R-:W-:Y:S02]  /*0e70*/  FSETP.NAN.AND P1, PT, R15, R15, PT ;  /* 0x0000000f0f00720b */ /* 0x000fe40003f28000 */
[----:B------:R-:W-:-:S09]  /*0e80*/  P2R R77, PR, RZ, 0x4 ;  /* 0x00000004ff4d7803 */ /* 0x000fd20000000000 */
[----:B------:R-:W-:-:S04]  /*0e90*/  @!P2 SEL R15, R15, R27, P1 ;  /* 0x0000001b0f0fa207 */ /* 0x000fc80000800000 */
        /* <DEDUP_REMOVED lines=13> */
[----:B------:R-:W-:Y:S01]  /*0f70*/  IMAD.IADD R13, R18, 0x1, R41 ;  /* 0x00000001120d7824 */ /* 0x000fe200078e0229 */
[----:B------:R-:W-:-:S03]  /*0f80*/  FSETP.NAN.AND P1, PT, R20, R20, PT ;  /* 0x000000141400720b */ /* 0x000fc60003f28000 */
[----:B------:R-:W-:Y:S01]  /*0f90*/  IMAD R25, R16, 0xb400, R13 ;  /* 0x0000b40010197824 */ /* 0x000fe200078e020d */
[----:B------:R-:W-:-:S03]  /*0fa0*/  CS2R R14, SRZ ;  /* 0x00000000000e7805 */ /* 0x000fc6000001ff00 */
[----:B------:R-:W-:-:S04]  /*0fb0*/  IMAD.WIDE R24, R25, 0x4, R8 ;  /* 0x0000000419187825 */ /* 0x000fc800078e0208 */
[----:B------:R-:W-:Y:S02]  /*0fc0*/  @P2 SEL R20, R20, R12, P1 ;  /* 0x0000000c14142207 */ /* 0x000fe40000800000 */
[----:B------:R-:W-:-:S06]  /*0fd0*/  CS2R R12, SRZ ;  /* 0x00000000000c7805 */ /* 0x000fcc000001ff00 */
[----:B------:R-:W2:Y:S01]  /*0fe0*/  @P0 LDG.E.EL.128 R12, desc[UR6][R24.64] ;  /* 0x00000006180c0981 */ /* 0x000ea2000c2e1d00 */
[----:B------:R-:W-:Y:S02]  /*0ff0*/  P2R R79, PR, RZ, 0x4 ;  /* 0x00000004ff4f7803 */ /* 0x000fe40000000000 */
        /* <DEDUP_REMOVED lines=10> */
[----:B------:R-:W-:Y:S01]  /*10a0*/  P2R R84, PR, RZ, 0x4 ;  /* 0x00000004ff547803 */ /* 0x000fe20000000000 */
[----:B------:R-:W-:-:S08]  /*10b0*/  IMAD.IADD R21, R18, 0x1, R37 ;  /* 0x0000000112157824 */ /* 0x000fd000078e0225 */
[----:B------:R-:W-:Y:S02]  /*10c0*/  @P2 SEL R14, R14, R22, P1 ;  /* 0x000000160e0e2207 */ /* 0x000fe40000800000 */
[-C--:B------:R-:W-:Y:S02]  /*10d0*/  FSETP.GEU.AND P2, PT, R23, R15.reuse, PT ;  /* 0x0000000f1700720b */ /* 0x080fe40003f4e000 */
[----:B------:R-:W-:Y:S01]  /*10e0*/  FSETP.NAN.AND P1, PT, R15, R15, PT ;  /* 0x0000000f0f00720b */ /* 0x000fe20003f28000 */
[----:B------:R-:W-:Y:S01]  /*10f0*/  IMAD R25, R16, 0xb400, R21 ;  /* 0x0000b40010197824 */ /* 0x000fe200078e0215 */
[----:B------:R-:W-:-:S03]  /*1100*/  CS2R R20, SRZ ;  /* 0x0000000000147805 */ /* 0x000fc6000001ff00 */
[----:B------:R-:W-:-:S06]  /*1110*/  IMAD.WIDE R24, R25, 0x4, R8 ;  /* 0x0000000419187825 */ /* 0x000fcc00078e0208 */
        /* <DEDUP_REMOVED lines=68> */
[----:B------:R1:W2:Y:S01]  /*1560*/  @P0 LDG.E.EL.128 R12, desc[UR6][R24.64] ;  /* 0x00000006180c0981 */ /* 0x0002a2000c2e1d00 */
[----:B------:R-:W-:Y:S01]  /*1570*/  P2R R97, PR, RZ, 0x4 ;  /* 0x00000004ff617803 */ /* 0x000fe20000000000 */
[----:B------:R-:W-:Y:S01]  /*1580*/  IMAD.IADD R43, R36, 0x1, R31 ;  /* 0x00000001242b7824 */ /* 0x000fe200078e021f */
[----:B------:R-:W-:-:S03]  /*1590*/  CS2R R26, SRZ ;  /* 0x00000000001a7805 */ /* 0x000fc6000001ff00 */
[----:B------:R-:W-:Y:S01]  /*15a0*/  IMAD R43, R16, 0xb400, R43 ;  /* 0x0000b400102b7824 */ /* 0x000fe200078e022b */
[----:B-1----:R-:W-:-:S03]  /*15b0*/  CS2R R24, SRZ ;  /* 0x0000000000187805 */ /* 0x002fc6000001ff00 */
        /* <DEDUP_REMOVED lines=16> */
[----:B------:R-:W-:Y:S01]  /*16c0*/  @P2 SEL R15, R15, R23, P1 ;  /* 0x000000170f0f2207 */ /* 0x000fe20000800000 */
[----:B------:R-:W-:-:S04]  /*16d0*/  IMAD.IADD R23, R36, 0x1, R17 ;  /* 0x0000000124177824 */ /* 0x000fc800078e0211 */
[----:B------:R-:W-:Y:S01]  /*16e0*/  IMAD R29, R16, 0xb400, R23 ;  /* 0x0000b400101d7824 */ /* 0x000fe200078e0217 */
[----:B------:R-:W-:-:S03]  /*16f0*/  CS2R R22, SRZ ;  /* 0x0000000000167805 */ /* 0x000fc6000001ff00 */
[----:B------:R-:W-:-:S03]  /*1700*/  IMAD.WIDE R28, R29, 0x4, R8 ;  /* 0x000000041d1c7825 */ /* 0x000fc600078e0208 */
[----:B------:R-:W2:Y:S04]  /*1710*/  @P0 LDG.E.EL.128 R20, desc[UR6][R42.64] ;  /* 0x000000062a140981 */ /* 0x000ea8000c2e1d00 */
[----:B------:R-:W2:Y:S01]  /*1720*/  @P0 LDG.E.EL.128 R24, desc[UR6][R28.64] ;  /* 0x000000061c180981 */ /* 0x000ea2000c2e1d00 */
[----:B------:R-:W-:Y:S02]  /*1730*/  P2R R101, PR, RZ, 0x4 ;  /* 0x00000004ff657803 */ /* 0x000fe40000000000 */
[C---:B--2---:R-:W-:Y:S02]  /*1740*/  FSETP.GT.AND P2, PT, R20.reuse, R24, PT ;  /* 0x000000181400720b */ /* 0x044fe40003f44000 */
[----:B------:R-:W-:Y:S02]  /*1750*/  FSETP.NAN.AND P1, PT, R20, R20, PT ;  /* 0x000000141400720b */ /* 0x000fe40003f28000 */
[----:B------:R-:W-:-:S09]  /*1760*/  P2R R113, PR, RZ, 0x4 ;  /* 0x00000004ff717803 */ /* 0x000fd20000000000 */
[----:B------:R-:W-:Y:S02]  /*1770*/  @!P2 SEL R20, R20, R24, P1 ;  /* 0x000000181414a207 */ /* 0x000fe40000800000 */
[C---:B------:R-:W-:Y:S02]  /*1780*/  FSETP.GT.AND P2, PT, R21.reuse, R25, PT ;  /* 0x000000191500720b */ /* 0x040fe40003f44000 */
[----:B------:R-:W-:Y:S02]  /*1790*/  FSETP.NAN.AND P1, PT, R21, R21, PT ;  /* 0x000000151500720b */ /* 0x000fe40003f28000 */
[----:B------:R-:W-:-:S09]  /*17a0*/  P2R R114, PR, RZ, 0x4 ;  /* 0x00000004ff727803 */ /* 0x000fd20000000000 */
[----:B------:R-:W-:Y:S02]  /*17b0*/  @!P2 SEL R21, R21, R25, P1 ;  /* 0x000000191515a207 */ /* 0x000fe40000800000 */
[C---:B------:R-:W-:Y:S02]  /*17c0*/  FSETP.GT.AND P2, PT, R22.reuse, R26, PT ;  /* 0x0000001a1600720b */ /* 0x040fe40003f44000 */
[----:B------:R-:W-:Y:S02]  /*17d0*/  FSETP.NAN.AND P1, PT, R22, R22, PT ;  /* 0x000000161600720b */ /* 0x000fe40003f28000 */
[----:B------:R-:W-:Y:S01]  /*17e0*/  P2R R121, PR, RZ, 0x4 ;  /* 0x00000004ff797803 */ /* 0x000fe20000000000 */
[----:B------:R-:W-:-:S08]  /*17f0*/  IMAD.IADD R25, R36, 0x1, R39 ;  /* 0x0000000124197824 */ /* 0x000fd000078e0227 */
[----:B------:R-:W-:Y:S02]  /*1800*/  @!P2 SEL R22, R22, R26, P1 ;  /* 0x0000001a1616a207 */ /* 0x000fe40000800000 */
[C---:B------:R-:W-:Y:S02]  /*1810*/  FSETP.GT.AND P2, PT, R23.reuse, R27, PT ;  /* 0x0000001b1700720b */ /* 0x040fe40003f44000 */
[----:B------:R-:W-:Y:S01]  /*1820*/  FSETP.NAN.AND P1, PT, R23, R23, PT ;  /* 0x000000171700720b */ /* 0x000fe20003f28000 */
[----:B------:R-:W-:Y:S01]  /*1830*/  IMAD R29, R16, 0xb400, R25 ;  /* 0x0000b400101d7824 */ /* 0x000fe200078e0219 */
[----:B------:R-:W-:-:S03]  /*1840*/  CS2R R24, SRZ ;  /* 0x0000000000187805 */ /* 0x000fc6000001ff00 */
[----:B------:R-:W-:-:S06]  /*1850*/  IMAD.WIDE R28, R29, 0x4, R8 ;  /* 0x000000041d1c7825 */ /* 0x000fcc00078e0208 */
[----:B------:R-:W-:Y:S02]  /*1860*/  @!P2 SEL R23, R23, R27, P1 ;  /* 0x0000001b1717a207 */ /* 0x000fe40000800000 */
        /* <DEDUP_REMOVED lines=139> */
[----:B------:R1:W2:Y:S01]  /*2120*/  @P0 LDG.E.EL.128 R28, desc[UR6][R42.64] ;  /* 0x000000062a1c0981 */ /* 0x0002a2000c2e1d00 */
[----:B------:R-:W-:Y:S01]  /*2130*/  P2R R128, PR, RZ, 0x4 ;  /* 0x00000004ff807803 */ /* 0x000fe20000000000 */
[----:B------:R-:W-:-:S04]  /*2140*/  IMAD.IADD R39, R38, 0x1, R39 ;  /* 0x0000000126277824 */ /* 0x000fc800078e0227 */
[----:B------:R-:W-:-:S04]  /*2150*/  IMAD R39, R16, 0xb400, R39 ;  /* 0x0000b40010277824 */ /* 0x000fc800078e0227 */
[----:B-1----:R-:W-:Y:S01]  /*2160*/  IMAD.WIDE R42, R39, 0x4, R8 ;  /* 0x00000004272a7825 */ /* 0x002fe200078e0208 */
        /* <DEDUP_REMOVED lines=14> */
[----:B------:R-:W-:-:S09]  /*2250*/  CS2R R28, SRZ ;  /* 0x00000000001c7805 */ /* 0x000fd2000001ff00 */
[----:B------:R-:W-:Y:S02]  /*2260*/  @!P2 SEL R27, R27, R31, P1 ;  /* 0x0000001f1b1ba207 */ /* 0x000fe40000800000 */
[----:B------:R-:W-:-:S06]  /*2270*/  CS2R R30, SRZ ;  /* 0x00000000001e7805 */ /* 0x000fcc000001ff00 */
[----:B------:R-:W2:Y:S01]  /*2280*/  @P0 LDG.E.EL.128 R28, desc[UR6][R42.64] ;  /* 0x000000062a1c0981 */ /* 0x000ea2000c2e1d00 */
[----:B------:R-:W-:Y:S01]  /*2290*/  P2R R165, PR, RZ, 0x4 ;  /* 0x00000004ffa57803 */ /* 0x000fe20000000000 */
[----:B------:R-:W-:-:S04]  /*22a0*/  IMAD.IADD R41, R38, 0x1, R41 ;  /* 0x0000000126297824 */ /* 0x000fc800078e0229 */
        /* <DEDUP_REMOVED lines=21> */
[----:B------:R-:W-:-:S04]  /*2400*/  IMAD.IADD R37, R38, 0x1, R37 ;  /* 0x0000000126257824 */ /* 0x000fc800078e0225 */
[----:B------:R-:W-:-:S04]  /*2410*/  IMAD R37, R16, 0xb400, R37 ;  /* 0x0000b40010257824 */ /* 0x000fc800078e0225 */
[----:B-1----:R-:W-:Y:S01]  /*2420*/  IMAD.WIDE R40, R37, 0x4, R8 ;  /* 0x0000000425287825 */ /* 0x002fe200078e0208 */
        /* <DEDUP_REMOVED lines=41> */
[----:B------:R-:W-:Y:S01]  /*26c0*/  IMAD.IADD R33, R38, 0x1, R33 ;  /* 0x0000000126217824 */ /* 0x000fe200078e0221 */
[----:B-1----:R-:W-:Y:S02]  /*26d0*/  CS2R R34, SRZ ;  /* 0x0000000000227805 */ /* 0x002fe4000001ff00 */
[-C--:B--2---:R-:W-:Y:S02]  /*26e0*/  FSETP.GEU.AND P2, PT, R28, R24.reuse, PT ;  /* 0x000000181c00720b */ /* 0x084fe40003f4e000 */
[----:B------:R-:W-:Y:S02]  /*26f0*/  FSETP.NAN.AND P1, PT, R24, R24, PT ;  /* 0x000000181800720b */ /* 0x000fe40003f28000 */
[----:B------:R-:W-:-:S09]  /*2700*/  P2R R143, PR, RZ, 0x4 ;  /* 0x00000004ff8f7803 */ /* 0x000fd20000000000 */
[----:B------:R-:W-:Y:S02]  /*2710*/  @P2 SEL R24, R24, R28, P1 ;  /* 0x0000001c18182207 */ /* 0x000fe40000800000 */
[-C--:B------:R-:W-:Y:S02]  /*2720*/  FSETP.GEU.AND P2, PT, R29, R25.reuse, PT ;  /* 0x000000191d00720b */ /* 0x080fe40003f4e000 */
[----:B------:R-:W-:-:S11]  /*2730*/  FSETP.NAN.AND P1, PT, R25, R25, PT ;  /* 0x000000191900720b */ /* 0x000fd60003f28000 */
[----:B------:R-:W-:Y:S01]  /*2740*/  @P2 SEL R25, R25, R29, P1 ;  /* 0x0000001d19192207 */ /* 0x000fe20000800000 */
[----:B------:R-:W-:Y:S01]  /*2750*/  IMAD R29, R16, 0xb400, R33 ;  /* 0x0000b400101d7824 */ /* 0x000fe200078e0221 */
[----:B------:R-:W-:-:S03]  /*2760*/  CS2R R32, SRZ ;  /* 0x0000000000207805 */ /* 0x000fc6000001ff00 */
[----:B------:R-:W-:-:S05]  /*2770*/  IMAD.WIDE R28, R29, 0x4, R8 ;  /* 0x000000041d1c7825 */ /* 0x000fca00078e0208 */
[----:B------:R1:W2:Y:S01]  /*2780*/  @P0 LDG.E.EL.128 R32, desc[UR6][R28.64] ;  /* 0x000000061c200981 */ /* 0x0002a2000c2e1d00 */
[----:B------:R-:W-:Y:S02]  /*2790*/  P2R R144, PR, RZ, 0x4 ;  /* 0x00000004ff907803 */ /* 0x000fe40000000000 */
        /* <DEDUP_REMOVED lines=8> */
[----:B------:R-:W-:Y:S01]  /*2820*/  IMAD.IADD R19, R38, 0x1, R19 ;  /* 0x0000000126137824 */ /* 0x000fe200078e0213 */
[----:B-1----:R-:W-:-:S03]  /*2830*/  CS2R R28, SRZ ;  /* 0x00000000001c7805 */ /* 0x002fc6000001ff00 */
[----:B------:R-:W-:Y:S01]  /*2840*/  IMAD R19, R16, 0xb400, R19 ;  /* 0x0000b40010137824 */ /* 0x000fe200078e0213 */
[----:B------:R-:W-:Y:S02]  /*2850*/  CS2R R30, SRZ ;  /* 0x00000000001e7805 */ /* 0x000fe4000001ff00 */
        /* <DEDUP_REMOVED lines=13> */
[----:B------:R-:W-:-:S11]  /*2930*/  FSETP.NAN.AND P1, PT, R32, R32, PT ;  /* 0x000000202000720b */ /* 0x000fd60003f28000 */
[----:B------:R-:W-:Y:S01]  /*2940*/  @P2 SEL R32, R32, R24, P1 ;  /* 0x0000001820202207 */ /* 0x000fe20000800000 */
[----:B------:R-:W-:-:S05]  /*2950*/  IMAD.WIDE R24, R19, 0x4, R8 ;  /* 0x0000000413187825 */ /* 0x000fca00078e0208 */
[----:B------:R1:W2:Y:S01]  /*2960*/  @P0 LDG.E.EL.128 R28, desc[UR6][R24.64] ;  /* 0x00000006181c0981 */ /* 0x0002a2000c2e1d00 */
[----:B------:R-:W-:Y:S01]  /*2970*/  P2R R45, PR, RZ, 0x4 ;  /* 0x00000004ff2d7803 */ /* 0x000fe20000000000 */
[----:B------:R-:W-:-:S04]  /*2980*/  VIADD R17, R17, 0xba00 ;  /* 0x0000ba0011117836 */ /* 0x000fc80000000000 */
[----:B------:R-:W-:Y:S01]  /*2990*/  IMAD.IADD R19, R2, 0x1, R17 ;  /* 0x0000000102137824 */ /* 0x000fe200078e0211 */
[----:B------:R-:W-:-:S03]  /*29a0*/  CS2R R26, SRZ ;  /* 0x00000000001a7805 */ /* 0x000fc6000001ff00 */
[----:B------:R-:W-:Y:S01]  /*29b0*/  IMAD R19, R16, 0xb400, R19 ;  /* 0x0000b40010137824 */ /* 0x000fe200078e0213 */
[----:B-1----:R-:W-:Y:S02]  /*29c0*/  CS2R R24, SRZ ;  /* 0x0000000000187805 */ /* 0x002fe4000001ff00 */
[-C--:B--2---:R-:W-:Y:S02]  /*29d0*/  FSETP.GEU.AND P2, PT, R32, R28.reuse, PT ;  /* 0x0000001c2000720b */ /* 0x084fe40003f4e000 */
[----:B------:R-:W-:-:S11]  /*29e0*/  FSETP.NAN.AND P1, PT, R28, R28, PT ;  /* 0x0000001c1c00720b */ /* 0x000fd60003f28000 */
[----:B------:R-:W-:Y:S02]  /*29f0*/  @P2 SEL R28, R28, R32, P1 ;  /* 0x000000201c1c2207 */ /* 0x000fe40000800000 */
[-C--:B------:R-:W-:Y:S02]  /*2a00*/  FSETP.GEU.AND P1, PT, R33, R29.reuse, PT ;  /* 0x0000001d2100720b */ /* 0x080fe40003f2e000 */
[----:B------:R-:W-:-:S11]  /*2a10*/  FSETP.NAN.AND P3, PT, R29, R29, PT ;  /* 0x0000001d1d00720b */ /* 0x000fd60003f68000 */
[----:B------:R-:W-:Y:S01]  /*2a20*/  @P1 SEL R29, R29, R33, P3 ;  /* 0x000000211d1d1207 */ /* 0x000fe20001800000 */
[----:B------:R-:W-:-:S05]  /*2a30*/  IMAD.WIDE R32, R19, 0x4, R8 ;  /* 0x0000000413207825 */ /* 0x000fca00078e0208 */
[----:B------:R-:W2:Y:S01]  /*2a40*/  @P0 LDG.E.EL.128 R24, desc[UR6][R32.64] ;  /* 0x0000000620180981 */ /* 0x000ea2000c2e1d00 */
[-C--:B------:R-:W-:Y:S02]  /*2a50*/  FSETP.GEU.AND P4, PT, R34, R30.reuse, PT ;  /* 0x0000001e2200720b */ /* 0x080fe40003f8e000 */
[----:B------:R-:W-:Y:S02]  /*2a60*/  P2R R41, PR, RZ, 0x2 ;  /* 0x00000002ff297803 */ /* 0x000fe40000000000 */
[----:B------:R-:W-:Y:S02]  /*2a70*/  FSETP.GEU.AND P1, PT, R35, R31, PT ;  /* 0x0000001f2300720b */ /* 0x000fe40003f2e000 */
[----:B------:R-:W-:Y:S02]  /*2a80*/  FSETP.NAN.AND P3, PT, R30, R30, PT ;  /* 0x0000001e1e00720b */ /* 0x000fe40003f68000 */
[----:B------:R-:W-:-:S05]  /*2a90*/  P2R R133, PR, RZ, 0x2 ;  /* 0x00000002ff857803 */ /* 0x000fca0000000000 */
[----:B------:R-:W-:Y:S02]  /*2aa0*/  @P4 SEL R30, R30, R34, P3 ;  /* 0x000000221e1e4207 */ /* 0x000fe40001800000 */
[----:B------:R-:W-:-:S04]  /*2ab0*/  FSETP.NAN.AND P3, PT, R31, R31, PT ;  /* 0x0000001f1f00720b */ /* 0x000fc80003f68000 */
[----:B------:R-:W-:Y:S02]  /*2ac0*/  @P1 SEL R31, R31, R35, P3 ;  /* 0x000000231f1f1207 */ /* 0x000fe40001800000 */
        /* <DEDUP_REMOVED lines=42> */
[----:B------:R1:W2:Y:S01]  /*2d70*/  @P0 LDG.E.EL.128 R12, desc[UR6][R18.64] ;  /* 0x00000006120c0981 */ /* 0x0002a2000c2e1d00 */
[----:B------:R-:W-:-:S04]  /*2d80*/  IMAD.IADD R17, R38, 0x1, R17 ;  /* 0x0000000126117824 */ /* 0x000fc800078e0211 */
[----:B------:R-:W-:-:S04]  /*2d90*/  IMAD R17, R16, 0xb400, R17 ;  /* 0x0000b40010117824 */ /* 0x000fc800078e0211 */
[----:B------:R-:W-:Y:S01]  /*2da0*/  IMAD.WIDE R8, R17, 0x4, R8 ;  /* 0x0000000411087825 */ /* 0x000fe200078e0208 */
[----:B------:R-:W-:Y:S02]  /*2db0*/  CS2R R16, SRZ ;  /* 0x0000000000107805 */ /* 0x000fe4000001ff00 */
[----:B-1----:R-:W-:-:S06]  /*2dc0*/  CS2R R18, SRZ ;  /* 0x0000000000127805 */ /* 0x002fcc000001ff00 */
[----:B------:R-:W3:Y:S01]  /*2dd0*/  @P0 LDG.E.EL.128 R16, desc[UR6][R8.64] ;  /* 0x0000000608100981 */ /* 0x000ee2000c2e1d00 */
[----:B------:R-:W-:Y:S02]  /*2de0*/  P2R R153, PR, RZ, 0x2 ;  /* 0x00000002ff997803 */ /* 0x000fe40000000000 */
        /* <DEDUP_REMOVED lines=17> */
[----:B------:R-:W-:-:S04]  /*2f00*/  ISETP.NE.AND P1, PT, R129, RZ, PT ;  /* 0x000000ff8100720c */ /* 0x000fc80003f25270 */
[----:B------:R-:W-:Y:S02]  /*2f10*/  P2R R164, PR, RZ, 0x2 ;  /* 0x00000002ffa47803 */ /* 0x000fe40000000000 */
        /* <DEDUP_REMOVED lines=22> */
[----:B------:R-:W-:Y:S02]  /*3080*/  ISETP.NE.AND P1, PT, R114, RZ, PT ;  /* 0x000000ff7200720c */ /* 0x000fe40003f25270 */
[----:B---3--:R-:W-:Y:S02]  /*3090*/  FSETP.GEU.AND P3, PT, R28, R16, PT ;  /* 0x000000101c00720b */ /* 0x008fe40003f6e000 */
[----:B------:R-:W-:Y:S02]  /*30a0*/  P2R R55, PR, RZ, 0x2 ;  /* 0x00000002ff377803 */ /* 0x000fe40000000000 */
[----:B------:R-:W-:-:S04]  /*30b0*/  ISETP.NE.AND P1, PT, R121, RZ, PT ;  /* 0x000000ff7900720c */ /* 0x000fc80003f25270 */
[----:B------:R-:W-:Y:S02]  /*30c0*/  P2R R37, PR, RZ, 0x2 ;  /* 0x00000002ff257803 */ /* 0x000fe40000000000 */
[----:B------:R-:W-:Y:S02]  /*30d0*/  ISETP.NE.AND P1, PT, R126, RZ, PT ;  /* 0x000000ff7e00720c */ /* 0x000fe40003f25270 */
[----:B------:R-:W-:Y:S02]  /*30e0*/  FSETP.NAN.AND P4, PT, R16, R16, PT ;  /* 0x000000101000720b */ /* 0x000fe40003f88000 */
[----:B------:R-:W-:Y:S02]  /*30f0*/  P2R R36, PR, RZ, 0x2 ;  /* 0x00000002ff247803 */ /* 0x000fe40000000000 */
[----:B------:R-:W-:Y:S02]  /*3100*/  ISETP.NE.AND P1, PT, R74, RZ, PT ;  /* 0x000000ff4a00720c */ /* 0x000fe40003f25270 */
[----:B------:R-:W-:-:S02]  /*3110*/  @P3 SEL R16, R16, R28, P4 ;  /* 0x0000001c10103207 */ /* 0x000fc40002000000 */
[----:B------:R-:W-:Y:S02]  /*3120*/  FSETP.GEU.AND P4, PT, R29, R17, PT ;  /* 0x000000111d00720b */ /* 0x000fe40003f8e000 */
        /* <DEDUP_REMOVED lines=8> */
[-C--:B------:R-:W-:Y:S02]  /*31b0*/  FSETP.GEU.AND P5, PT, R30, R18.reuse, PT ;  /* 0x000000121e00720b */ /* 0x080fe40003fae000 */
[----:B------:R-:W-:Y:S02]  /*31c0*/  P2R R32, PR, RZ, 0x2 ;  /* 0x00000002ff207803 */ /* 0x000fe40000000000 */
[----:B------:R-:W-:Y:S02]  /*31d0*/  ISETP.NE.AND P1, PT, R47, RZ, PT ;  /* 0x000000ff2f00720c */ /* 0x000fe40003f25270 */
[----:B------:R-:W-:Y:S02]  /*31e0*/  FSETP.NAN.AND P6, PT, R18, R18, PT ;  /* 0x000000121200720b */ /* 0x000fe40003fc8000 */
[----:B------:R-:W-:Y:S02]  /*31f0*/  P2R R23, PR, RZ, 0x2 ;  /* 0x00000002ff177803 */ /* 0x000fe40000000000 */
[----:B------:R-:W-:-:S03]  /*3200*/  ISETP.NE.AND P1, PT, R46, RZ, PT ;  /* 0x000000ff2e00720c */ /* 0x000fc60003f25270 */
[----:B------:R-:W-:Y:S02]  /*3210*/  @P5 SEL R18, R18, R30, P6 ;  /* 0x0000001e12125207 */ /* 0x000fe40003000000 */
[----:B------:R-:W-:Y:S02]  /*3220*/  P2R R22, PR, RZ, 0x2 ;  /* 0x00000002ff167803 */ /* 0x000fe40000000000 */
[----:B------:R-:W-:Y:S02]  /*3230*/  ISETP.NE.AND P1, PT, R50, RZ, PT ;  /* 0x000000ff3200720c */ /* 0x000fe40003f25270 */
[----:B------:R-:W-:Y:S02]  /*3240*/  FSETP.GEU.AND P6, PT, R31, R19, PT ;  /* 0x000000131f00720b */ /* 0x000fe40003fce000 */
[----:B------:R-:W-:Y:S02]  /*3250*/  P2R R21, PR, RZ, 0x2 ;  /* 0x00000002ff157803 */ /* 0x000fe40000000000 */
[----:B------:R-:W-:-:S04]  /*3260*/  ISETP.NE.AND P1, PT, R48, RZ, PT ;  /* 0x000000ff3000720c */ /* 0x000fc80003f25270 */
[----:B------:R-:W-:Y:S02]  /*3270*/  P2R R20, PR, RZ, 0x2 ;  /* 0x00000002ff147803 */ /* 0x000fe40000000000 */
[----:B------:R-:W-:-:S04]  /*3280*/  FSETP.NAN.AND P1, PT, R19, R19, PT ;  /* 0x000000131300720b */ /* 0x000fc80003f28000 */
[----:B------:R-:W-:Y:S02]  /*3290*/  @P6 SEL R19, R19, R31, P1 ;  /* 0x0000001f13136207 */ /* 0x000fe40000800000 */
[----:B------:R-:W-:-:S04]  /*32a0*/  ISETP.NE.AND P1, PT, R20, RZ, PT ;  /* 0x000000ff1400720c */ /* 0x000fc80003f25270 */
[----:B------:R-:W-:Y:S02]  /*32b0*/  SEL R8, RZ, 0x1, !P1 ;  /* 0x00000001ff087807 */ /* 0x000fe40004800000 */
        /* <DEDUP_REMOVED lines=10> */
[----:B------:R-:W-:Y:S02]  /*3360*/  ISETP.NE.AND P1, PT, R34, RZ, PT ;  /* 0x000000ff2200720c */ /* 0x000fe40003f25270 */
[----:B------:R-:W-:Y:S02]  /*3370*/  P2R R54, PR, RZ, 0x40 ;  /* 0x00000040ff367803 */ /* 0x000fe40000000000 */
[----:B------:R-:W-:Y:S02]  /*3380*/  SEL R28, RZ, 0x1, !P1 ;  /* 0x00000001ff1c7807 */ /* 0x000fe40004800000 */
[----:B------:R-:W-:Y:S02]  /*3390*/  ISETP.NE.AND P1, PT, R35, RZ, PT ;  /* 0x000000ff2300720c */ /* 0x000fe40003f25270 */
[----:B------:R-:W-:-:S02]  /*33a0*/  ISETP.NE.AND P6, PT, R78, RZ, PT ;  /* 0x000000ff4e00720c */ /* 0x000fc40003fc5270 */
[----:B------:R-:W-:Y:S02]  /*33b0*/  SEL R29, RZ, 0x1, !P1 ;  /* 0x00000001ff1d7807 */ /* 0x000fe40004800000 */
[----:B------:R-:W-:Y:S02]  /*33c0*/  ISETP.NE.AND P1, PT, R36, RZ, PT ;  /* 0x000000ff2400720c */ /* 0x000fe40003f25270 */
[----:B------:R-:W-:Y:S02]  /*33d0*/  SEL R28, R28, 0x2, P6 ;  /* 0x000000021c1c7807 */ /* 0x000fe40003000000 */
[----:B------:R-:W-:Y:S02]  /*33e0*/  ISETP.NE.AND P6, PT, R87, RZ, PT ;  /* 0x000000ff5700720c */ /* 0x000fe40003fc5270 */
[----:B------:R-:W-:Y:S02]  /*33f0*/  SEL R30, RZ, 0x1, !P1 ;  /* 0x00000001ff1e7807 */ /* 0x000fe40004800000 */
[----:B------:R-:W-:-:S02]  /*3400*/  ISETP.NE.AND P1, PT, R37, RZ, PT ;  /* 0x000000ff2500720c */ /* 0x000fc40003f25270 */
[----:B------:R-:W-:Y:S02]  /*3410*/  P2R R114, PR, RZ, 0x40 ;  /* 0x00000040ff727803 */ /* 0x000fe40000000000 */
[----:B------:R-:W-:Y:S02]  /*3420*/  ISETP.NE.AND P6, PT, R86, RZ, PT ;  /* 0x000000ff5600720c */ /* 0x000fe40003fc5270 */
[----:B------:R-:W-:Y:S02]  /*3430*/  SEL R31, RZ, 0x1, !P1 ;  /* 0x00000001ff1f7807 */ /* 0x000fe40004800000 */
[----:B------:R-:W-:Y:S02]  /*3440*/  ISETP.NE.AND P1, PT, R55, RZ, PT ;  /* 0x000000ff3700720c */ /* 0x000fe40003f25270 */
[----:B------:R-:W-:Y:S02]  /*3450*/  P2R R113, PR, RZ, 0x40 ;  /* 0x00000040ff717803 */ /* 0x000fe40000000000 */
[----:B------:R-:W-:-:S02]  /*3460*/  ISETP.NE.AND P6, PT, R58, RZ, PT ;  /* 0x000000ff3a00720c */ /* 0x000fc40003fc5270 */
[----:B------:R-:W-:Y:S02]  /*3470*/  P2R R48, PR, RZ, 0x10 ;  /* 0x00000010ff307803 */ /* 0x000fe40000000000 */
[----:B------:R-:W-:Y:S02]  /*3480*/  SEL R32, RZ, 0x1, !P1 ;  /* 0x00000001ff207807 */ /* 0x000fe40004800000 */
[----:B------:R-:W-:Y:S02]  /*3490*/  ISETP.NE.AND P4, PT, R112, RZ, PT ;  /* 0x000000ff7000720c */ /* 0x000fe40003f85270 */
[----:B------:R-:W-:Y:S02]  /*34a0*/  ISETP.NE.AND P1, PT, R56, RZ, PT ;  /* 0x000000ff3800720c */ /* 0x000fe40003f25270 */
[----:B------:R-:W-:Y:S02]  /*34b0*/  P2R R112, PR, RZ, 0x40 ;  /* 0x00000040ff707803 */ /* 0x000fe40000000000 */
[----:B------:R-:W-:-:S02]  /*34c0*/  ISETP.NE.AND P6, PT, R60, RZ, PT ;  /* 0x000000ff3c00720c */ /* 0x000fc40003fc5270 */
[----:B------:R-:W-:Y:S02]  /*34d0*/  SEL R33, RZ, 0x1, !P1 ;  /* 0x00000001ff217807 */ /* 0x000fe40004800000 */
[----:B------:R-:W-:Y:S02]  /*34e0*/  ISETP.NE.AND P1, PT, R57, RZ, PT ;  /* 0x000000ff3900720c */ /* 0x000fe40003f25270 */
[----:B------:R-:W-:Y:S02]  /*34f0*/  P2R R87, PR, RZ, 0x40 ;  /* 0x00000040ff577803 */ /* 0x000fe40000000000 */
        /* <DEDUP_REMOVED lines=8> */
[----:B------:R-:W-:-:S04]  /*3580*/  ISETP.NE.AND P6, PT, R157, RZ, PT ;  /* 0x000000ff9d00720c */ /* 0x000fc80003fc5270 */
[----:B------:R-:W-:Y:S02]  /*3590*/  P2R R80, PR, RZ, 0x40 ;  /* 0x00000040ff507803 */ /* 0x000fe40000000000 */
[----:B------:R-:W-:Y:S02]  /*35a0*/  ISETP.NE.AND P6, PT, R156, RZ, PT ;  /* 0x000000ff9c00720c */ /* 0x000fe40003fc5270 */
[----:B------:R-:W-:Y:S02]  /*35b0*/  P2R R50, PR, RZ, 0x20 ;  /* 0x00000020ff327803 */ /* 0x000fe40000000000 */
[----:B------:R-:W-:Y:S02]  /*35c0*/  ISETP.NE.AND P5, PT, R79, RZ, PT ;  /* 0x000000ff4f00720c */ /* 0x000fe40003fa5270 */
        /* <DEDUP_REMOVED lines=28> */
[----:B------:R-:W-:Y:S02]  /*3790*/  SEL R36, RZ, 0x1, !P1 ;  /* 0x00000001ff247807 */ /* 0x000fe40004800000 */
[----:B------:R-:W-:Y:S02]  /*37a0*/  P2R R51, PR, RZ, 0x40 ;  /* 0x00000040ff337803 */ /* 0x000fe40000000000 */
[----:B------:R-:W-:Y:S02]  /*37b0*/  ISETP.NE.AND P6, PT, R151, RZ, PT ;  /* 0x000000ff9700720c */ /* 0x000fe40003fc5270 */
[----:B------:R-:W-:-:S02]  /*37c0*/  ISETP.NE.AND P1, PT, R129, RZ, PT ;  /* 0x000000ff8100720c */ /* 0x000fc40003f25270 */
[----:B------:R-:W-:Y:S02]  /*37d0*/  P2R R49, PR, RZ, 0x40 ;  /* 0x00000040ff317803 */ /* 0x000fe40000000000 */
[----:B------:R-:W-:Y:S02]  /*37e0*/  SEL R37, RZ, 0x1, !P1 ;  /* 0x00000001ff257807 */ /* 0x000fe40004800000 */
[----:B------:R-:W-:Y:S02]  /*37f0*/  ISETP.NE.AND P6, PT, R150, RZ, PT ;  /* 0x000000ff9600720c */ /* 0x000fe40003fc5270 */
[----:B------:R-:W-:Y:S02]  /*3800*/  ISETP.NE.AND P1, PT, R158, RZ, PT ;  /* 0x000000ff9e00720c */ /* 0x000fe40003f25270 */
[----:B------:R-:W-:Y:S02]  /*3810*/  P2R R38, PR, RZ, 0x40 ;  /* 0x00000040ff267803 */ /* 0x000fe40000000000 */
[----:B------:R-:W-:-:S02]  /*3820*/  SEL R8, R8, 0x2, P1 ;  /* 0x0000000208087807 */ /* 0x000fc40000800000 */
[----:B------:R-:W-:Y:S02]  /*3830*/  ISETP.NE.AND P6, PT, R148, RZ, PT ;  /* 0x000000ff9400720c */ /* 0x000fe40003fc5270 */
[----:B------:R-:W-:Y:S02]  /*3840*/  ISETP.NE.AND P1, PT, R159, RZ, PT ;  /* 0x000000ff9f00720c */ /* 0x000fe40003f25270 */
[----:B------:R-:W-:Y:S02]  /*3850*/  SEL R35, R35, 0x2, P6 ;  /* 0x0000000223237807 */ /* 0x000fe40003000000 */
[----:B------:R-:W-:Y:S02]  /*3860*/  SEL R9, R9, 0x2, P1 ;  /* 0x0000000209097807 */ /* 0x000fe40000800000 */
[----:B------:R-:W-:Y:S02]  /*3870*/  ISETP.NE.AND P6, PT, R38, RZ, PT ;  /* 0x000000ff2600720c */ /* 0x000fe40003fc5270 */
[----:B------:R-:W-:-:S02]  /*3880*/  ISETP.NE.AND P1, PT, R160, RZ, PT ;  /* 0x000000ffa000720c */ /* 0x000fc40003f25270 */
[----:B------:R-:W-:Y:S02]  /*3890*/  SEL R36, R36, 0x2, P6 ;  /* 0x0000000224247807 */ /* 0x000fe40003000000 */
[----:B------:R-:W-:Y:S02]  /*38a0*/  SEL R20, R20, 0x2, P1 ;  /* 0x0000000214147807 */ /* 0x000fe40000800000 */
[----:B------:R-:W-:Y:S02]  /*38b0*/  ISETP.NE.AND P6, PT, R49, RZ, PT ;  /* 0x000000ff3100720c */ /* 0x000fe40003fc5270 */
[----:B------:R-:W-:Y:S02]  /*38c0*/  ISETP.NE.AND P1, PT, R161, RZ, PT ;  /* 0x000000ffa100720c */ /* 0x000fe40003f25270 */
[----:B------:R-:W-:Y:S02]  /*38d0*/  SEL R37, R37, 0x2, P6 ;  /* 0x0000000225257807 */ /* 0x000fe40003000000 */
[----:B------:R-:W-:-:S02]  /*38e0*/  SEL R21, R21, 0x2, P1 ;  /* 0x0000000215157807 */ /* 0x000fc40000800000 */
[----:B------:R-:W-:-:S04]  /*38f0*/  ISETP.NE.AND P6, PT, R51, RZ, PT ;  /* 0x000000ff3300720c */ /* 0x000fc80003fc5270 */
[----:B------:R-:W-:Y:S02]  /*3900*/  SEL R21, R21, 0x3, P6 ;  /* 0x0000000315157807 */ /* 0x000fe40003000000 */
[----:B------:R-:W-:-:S04]  /*3910*/  ISETP.NE.AND P6, PT, R53, RZ, PT ;  /* 0x000000ff3500720c */ /* 0x000fc80003fc5270 */
[----:B------:R-:W-:Y:S02]  /*3920*/  SEL R20, R20, 0x3, P6 ;  /* 0x0000000314147807 */ /* 0x000fe40003000000 */
[----:B------:R-:W-:-:S04]  /*3930*/  ISETP.NE.AND P6, PT, R55, RZ, PT ;  /* 0x000000ff3700720c */ /* 0x000fc80003fc5270 */
[----:B------:R-:W-:Y:S02]  /*3940*/  SEL R9, R9, 0x3, P6 ;  /* 0x0000000309097807 */ /* 0x000fe40003000000 */
        /* <DEDUP_REMOVED lines=11> */
[----:B------:R-:W-:Y:S02]  /*3a00*/  ISETP.NE.AND P6, PT, R59, RZ, PT ;  /* 0x000000ff3b00720c */ /* 0x000fe40003fc5270 */
[----:B------:R-:W-:Y:S02]  /*3a10*/  ISETP.NE.AND P1, PT, R164, RZ, PT ;  /* 0x000000ffa400720c */ /* 0x000fe40003f25270 */
[----:B------:R-:W-:Y:S02]  /*3a20*/  SEL R23, R23, 0x3, P6 ;  /* 0x0000000317177807 */ /* 0x000fe40003000000 */
[----:B------:R-:W-:Y:S02]  /*3a30*/  ISETP.NE.AND P6, PT, R60, RZ, PT ;  /* 0x000000ff3c00720c */ /* 0x000fe40003fc5270 */
[----:B------:R-:W-:Y:S02]  /*3a40*/  P2R R46, PR, RZ, 0x1 ;  /* 0x00000001ff2e7803 */ /* 0x000fe40000000000 */
[----:B------:R-:W-:-:S02]  /*3a50*/  SEL R22, R22, 0x3, P6 ;  /* 0x0000000316167807 */ /* 0x000fc40003000000 */
[----:B------:R-:W-:Y:S02]  /*3a60*/  SEL R33, R33, 0x2, P1 ;  /* 0x0000000221217807 */ /* 0x000fe40000800000 */
[----:B------:R-:W-:Y:S02]  /*3a70*/  ISETP.NE.AND P6, PT, R61, RZ, PT ;  /* 0x000000ff3d00720c */ /* 0x000fe40003fc5270 */
[----:B------:R-:W-:Y:S02]  /*3a80*/  ISETP.NE.AND P0, PT, R119, RZ, PT ;  /* 0x000000ff7700720c */ /* 0x000fe40003f05270 */
[----:B------:R-:W-:Y:S02]  /*3a90*/  SEL R33, R33, 0x3, P6 ;  /* 0x0000000321217807 */ /* 0x000fe40003000000 */
[----:B------:R-:W-:Y:S02]  /*3aa0*/  P2R R47, PR, RZ, 0x8 ;  /* 0x00000008ff2f7803 */ /* 0x000fe40000000000 */
[----:B------:R-:W-:-:S02]  /*3ab0*/  SEL R32, R32, 0x2, P0 ;  /* 0x0000000220207807 */ /* 0x000fc40000000000 */
[----:B------:R-:W-:Y:S02]  /*3ac0*/  ISETP.NE.AND P6, PT, R74, RZ, PT ;  /* 0x000000ff4a00720c */ /* 0x000fe40003fc5270 */
[----:B------:R-:W-:Y:S02]  /*3ad0*/  ISETP.NE.AND P3, PT, R115, RZ, PT ;  /* 0x000000ff7300720c */ /* 0x000fe40003f65270 */
[----:B------:R-:W-:Y:S02]  /*3ae0*/  SEL R32, R32, 0x3, P6 ;  /* 0x0000000320207807 */ /* 0x000fe40003000000 */
[----:B------:R-:W-:Y:S02]  /*3af0*/  SEL R31, R31, 0x2, P3 ;  /* 0x000000021f1f7807 */ /* 0x000fe40001800000 */
[----:B------:R-:W-:Y:S02]  /*3b00*/  ISETP.NE.AND P6, PT, R75, RZ, PT ;  /* 0x000000ff4b00720c */ /* 0x000fe40003fc5270 */
[----:B------:R-:W-:-:S02]  /*3b10*/  SEL R30, R30, 0x2, P4 ;  /* 0x000000021e1e7807 */ /* 0x000fc40002000000 */
[----:B------:R-:W-:Y:S02]  /*3b20*/  SEL R31, R31, 0x3, P6 ;  /* 0x000000031f1f7807 */ /* 0x000fe40003000000 */
[----:B------:R-:W-:-:S04]  /*3b30*/  ISETP.NE.AND P6, PT, R76, RZ, PT ;  /* 0x000000ff4c00720c */ /* 0x000fc80003fc5270 */
[----:B------:R-:W-:Y:S02]  /*3b40*/  SEL R30, R30, 0x3, P6 ;  /* 0x000000031e1e7807 */ /* 0x000fe40003000000 */
[----:B------:R-:W-:-:S04]  /*3b50*/  ISETP.NE.AND P6, PT, R77, RZ, PT ;  /* 0x000000ff4d00720c */ /* 0x000fc80003fc5270 */
[----:B------:R-:W-:Y:S02]  /*3b60*/  SEL R37, R37, 0x3, P6 ;  /* 0x0000000325257807 */ /* 0x000fe40003000000 */
[----:B------:R-:W-:Y:S02]  /*3b70*/  ISETP.NE.AND P6, PT, R78, RZ, PT ;  /* 0x000000ff4e00720c */ /* 0x000fe40003fc5270 */
[----:B------:R-:W-:Y:S02]  /*3b80*/  P2R R39, PR, RZ, 0x4 ;  /* 0x00000004ff277803 */ /* 0x000fe40000000000 */
[----:B------:R-:W-:Y:S02]  /*3b90*/  SEL R36, R36, 0x3, P6 ;  /* 0x0000000324247807 */ /* 0x000fe40003000000 */
[----:B------:R-:W-:Y:S02]  /*3ba0*/  ISETP.NE.AND P6, PT, R79, RZ, PT ;  /* 0x000000ff4f00720c */ /* 0x000fe40003fc5270 */
[----:B------:R-:W-:-:S02]  /*3bb0*/  ISETP.NE.AND P2, PT, R169, RZ, PT ;  /* 0x000000ffa900720c */ /* 0x000fc40003f45270 */
[----:B------:R-:W-:Y:S02]  /*3bc0*/  SEL R35, R35, 0x3, P6 ;  /* 0x0000000323237807 */ /* 0x000fe40003000000 */
[----:B------:R-:W-:Y:S02]  /*3bd0*/  SEL R34, R34, 0x2, P2 ;  /* 0x0000000222227807 */ /* 0x000fe40001000000 */
[----:B------:R-:W-:-:S04]  /*3be0*/  ISETP.NE.AND P6, PT, R80, RZ, PT ;  /* 0x000000ff5000720c */ /* 0x000fc80003fc5270 */
        /* <DEDUP_REMOVED lines=73> */
[----:B------:R-:W-:Y:S02]  /*4080*/  ISETP.NE.AND P6, PT, R55, RZ, PT ;  /* 0x000000ff3700720c */ /* 0x000fe40003fc5270 */
[----:B------:R-:W-:Y:S02]  /*4090*/  ISETP.NE.AND P4, PT, R89, RZ, PT ;  /* 0x000000ff5900720c */ /* 0x000fe40003f85270 */
[----:B------:R-:W-:Y:S02]  /*40a0*/  SEL R9, R9, 0x5, P6 ;  /* 0x0000000509097807 */ /* 0x000fe40003000000 */
[----:B------:R-:W-:Y:S02]  /*40b0*/  ISETP.NE.AND P6, PT, R56, RZ, PT ;  /* 0x000000ff3800720c */ /* 0x000fe40003fc5270 */
[----:B------:R-:W-:-:S02]  /*40c0*/  SEL R29, R29, 0x4, P4 ;  /* 0x000000041d1d7807 */ /* 0x000fc40002000000 */
[----:B------:R-:W-:Y:S02]  /*40d0*/  SEL R8, R8, 0x5, P6 ;  /* 0x0000000508087807 */ /* 0x000fe40003000000 */
[----:B------:R-:W-:Y:S02]  /*40e0*/  ISETP.NE.AND P6, PT, R57, RZ, PT ;  /* 0x000000ff3900720c */ /* 0x000fe40003fc5270 */
[----:B------:R-:W-:Y:S02]  /*40f0*/  ISETP.NE.AND P5, PT, R88, RZ, PT ;  /* 0x000000ff5800720c */ /* 0x000fe40003fa5270 */
[----:B------:R-:W-:Y:S02]  /*4100*/  SEL R29, R29, 0x5, P6 ;  /* 0x000000051d1d7807 */ /* 0x000fe40003000000 */
        /* <DEDUP_REMOVED lines=13> */
[----:B------:R-:W-:-:S02]  /*41e0*/  ISETP.NE.AND P6, PT, R66, RZ, PT ;  /* 0x000000ff4200720c */ /* 0x000fc40003fc5270 */
[----:B------:R-:W-:Y:S02]  /*41f0*/  ISETP.NE.AND P0, PT, R116, RZ, PT ;  /* 0x000000ff7400720c */ /* 0x000fe40003f05270 */
[----:B------:R-:W-:Y:S02]  /*4200*/  SEL R32, R32, 0x5, P6 ;  /* 0x0000000520207807 */ /* 0x000fe40003000000 */
[----:B------:R-:W-:Y:S02]  /*4210*/  SEL R31, R31, 0x4, P0 ;  /* 0x000000041f1f7807 */ /* 0x000fe40000000000 */
[----:B------:R-:W-:Y:S02]  /*4220*/  ISETP.NE.AND P6, PT, R67, RZ, PT ;  /* 0x000000ff4300720c */ /* 0x000fe40003fc5270 */
        /* <DEDUP_REMOVED lines=10> */
[----:B------:R-:W-:-:S04]  /*42d0*/  ISETP.NE.AND P6, PT, R75, RZ, PT ;  /* 0x000000ff4b00720c */ /* 0x000fc80003fc5270 */
[----:B------:R-:W-:Y:S02]  /*42e0*/  SEL R38, R35, 0x5, P6 ;  /* 0x0000000523267807 */ /* 0x000fe40003000000 */
        /* <DEDUP_REMOVED lines=28> */
[----:B------:R-:W-:Y:S02]  /*44b0*/  ISETP.NE.AND P6, PT, R76, RZ, PT ;  /* 0x000000ff4c00720c */ /* 0x000fe40003fc5270 */
[----:B------:R-:W-:Y:S02]  /*44c0*/  ISETP.NE.AND P0, PT, R117, RZ, PT ;  /* 0x000000ff7500720c */ /* 0x000fe40003f05270 */
[----:B------:R-:W-:Y:S02]  /*44d0*/  P2R R31, PR, RZ, 0x2 ;  /* 0x00000002ff1f7803 */ /* 0x000fe40000000000 */
[----:B------:R-:W-:-:S02]  /*44e0*/  ISETP.NE.AND P1, PT, R42, RZ, PT ;  /* 0x000000ff2a00720c */ /* 0x000fc40003f25270 */
[----:B------:R-:W-:Y:S02]  /*44f0*/  SEL R40, R34, 0x5, P6 ;  /* 0x0000000522287807 */ /* 0x000fe40003000000 */
[----:B------:R-:W-:Y:S02]  /*4500*/  ISETP.NE.AND P6, PT, R77, RZ, PT ;  /* 0x000000ff4d00720c */ /* 0x000fe40003fc5270 */
[----:B------:R-:W-:Y:S02]  /*4510*/  SEL R34, R30, 0x6, P0 ;  /* 0x000000061e227807 */ /* 0x000fe40000000000 */
[----:B------:R-:W-:Y:S02]  /*4520*/  P2R R30, PR, RZ, 0x2 ;  /* 0x00000002ff1e7803 */ /* 0x000fe40000000000 */
[----:B------:R-:W-:Y:S02]  /*4530*/  ISETP.NE.AND P1, PT, R110, RZ, PT ;  /* 0x000000ff6e00720c */ /* 0x000fe40003f25270 */
[----:B------:R-:W-:-:S02]  /*4540*/  SEL R8, R8, 0x6, P6 ;  /* 0x0000000608087807 */ /* 0x000fc40003000000 */
[----:B------:R-:W-:Y:S02]  /*4550*/  ISETP.NE.AND P6, PT, R78, RZ, PT ;  /* 0x000000ff4e00720c */ /* 0x000fe40003fc5270 */
[----:B------:R-:W-:Y:S02]  /*4560*/  SEL R33, R33, 0x6, P1 ;  /* 0x0000000621217807 */ /* 0x000fe40000800000 */
[----:B------:R-:W-:Y:S02]  /*4570*/  ISETP.NE.AND P1, PT, R30, RZ, PT ;  /* 0x000000ff1e00720c */ /* 0x000fe40003f25270 */
[----:B------:R-:W-:Y:S02]  /*4580*/  SEL R9, R9, 0x6, P6 ;  /* 0x0000000609097807 */ /* 0x000fe40003000000 */
        /* <DEDUP_REMOVED lines=15> */
[----:B------:R-:W-:Y:S02]  /*4680*/  P2R R64, PR, RZ, 0x40 ;  /* 0x00000040ff407803 */ /* 0x000fe40000000000 */
[----:B------:R-:W-:Y:S02]  /*4690*/  ISETP.NE.AND P6, PT, R141, RZ, PT ;  /* 0x000000ff8d00720c */ /* 0x000fe40003fc5270 */
[----:B------:R-:W-:Y:S02]  /*46a0*/  SEL R21, R21, 0x7, P1 ;  /* 0x0000000715157807 */ /* 0x000fe40000800000 */
[----:B------:R-:W-:Y:S02]  /*46b0*/  ISETP.NE.AND P1, PT, R51, RZ, PT ;  /* 0x000000ff3300720c */ /* 0x000fe40003f25270 */
[----:B------:R-:W-:-:S02]  /*46c0*/  P2R R63, PR, RZ, 0x40 ;  /* 0x00000040ff3f7803 */ /* 0x000fc40000000000 */
[----:B------:R-:W-:Y:S02]  /*46d0*/  ISETP.NE.AND P6, PT, R139, RZ, PT ;  /* 0x000000ff8b00720c */ /* 0x000fe40003fc5270 */
[----:B------:R-:W-:Y:S02]  /*46e0*/  SEL R20, R20, 0x7, P1 ;  /* 0x0000000714147807 */ /* 0x000fe40000800000 */
[----:B------:R-:W-:Y:S02]  /*46f0*/  ISETP.NE.AND P1, PT, R52, RZ, PT ;  /* 0x000000ff3400720c */ /* 0x000fe40003f25270 */
[----:B------:R-:W-:Y:S02]  /*4700*/  P2R R62, PR, RZ, 0x40 ;  /* 0x00000040ff3e7803 */ /* 0x000fe40000000000 */
[----:B------:R-:W-:Y:S02]  /*4710*/  ISETP.NE.AND P6, PT, R138, RZ, PT ;  /* 0x000000ff8a00720c */ /* 0x000fe40003fc5270 */
[----:B------:R-:W-:-:S02]  /*4720*/  SEL R9, R9, 0x7, P1 ;  /* 0x0000000709097807 */ /* 0x000fc40000800000 */
[----:B------:R-:W-:Y:S02]  /*4730*/  ISETP.NE.AND P1, PT, R53, RZ, PT ;  /* 0x000000ff3500720c */ /* 0x000fe40003f25270 */
[----:B------:R-:W-:Y:S02]  /*4740*/  ISETP.NE.AND P3, PT, R97, RZ, PT ;  /* 0x000000ff6100720c */ /* 0x000fe40003f65270 */
[----:B------:R-:W-:Y:S02]  /*4750*/  P2R R43, PR, RZ, 0x40 ;  /* 0x00000040ff2b7803 */ /* 0x000fe40000000000 */
[----:B------:R-:W-:Y:S02]  /*4760*/  ISETP.NE.AND P6, PT, R133, RZ, PT ;  /* 0x000000ff8500720c */ /* 0x000fe40003fc5270 */
[----:B------:R-:W-:Y:S01]  /*4770*/  SEL R8, R8, 0x7, P1 ;  /* 0x0000000708087807 */ /* 0x000fe20000800000 */
[----:B------:R-:W1:Y:S01]  /*4780*/  S2R R68, SR_TID.X ;  /* 0x0000000000447919 */ /* 0x000e620000002100 */
[----:B------:R-:W-:-:S02]  /*4790*/  SEL R29, R29, 0x6, P3 ;  /* 0x000000061d1d7807 */ /* 0x000fc40001800000 */
[----:B------:R-:W-:Y:S02]  /*47a0*/  ISETP.NE.AND P1, PT, R55, RZ, PT ;  /* 0x000000ff3700720c */ /* 0x000fe40003f25270 */
[----:B------:R-:W-:Y:S02]  /*47b0*/  ISETP.NE.AND P4, PT, R96, RZ, PT ;  /* 0x000000ff6000720c */ /* 0x000fe40003f85270 */
[----:B------:R-:W-:Y:S02]  /*47c0*/  P2R R42, PR, RZ, 0x40 ;  /* 0x00000040ff2a7803 */ /* 0x000fe40000000000 */
[----:B------:R-:W-:Y:S02]  /*47d0*/  ISETP.NE.AND P6, PT, R132, RZ, PT ;  /* 0x000000ff8400720c */ /* 0x000fe40003fc5270 */
[----:B------:R-:W-:Y:S02]  /*47e0*/  SEL R29, R29, 0x7, P1 ;  /* 0x000000071d1d7807 */ /* 0x000fe40000800000 */
[----:B------:R-:W-:-:S02]  /*47f0*/  SEL R28, R28, 0x6, P4 ;  /* 0x000000061c1c7807 */ /* 0x000fc40002000000 */
[----:B------:R-:W-:Y:S02]  /*4800*/  ISETP.NE.AND P1, PT, R56, RZ, PT ;  /* 0x000000ff3800720c */ /* 0x000fe40003f25270 */
[----:B------:R-:W-:Y:S02]  /*4810*/  ISETP.NE.AND P5, PT, R95, RZ, PT ;  /* 0x000000ff5f00720c */ /* 0x000fe40003fa5270 */
[----:B------:R-:W-:Y:S02]  /*4820*/  SEL R38, R38, 0x7, P6 ;  /* 0x0000000726267807 */ /* 0x000fe40003000000 */
[----:B------:R-:W-:Y:S02]  /*4830*/  ISETP.NE.AND P6, PT, R42, RZ, PT ;  /* 0x000000ff2a00720c */ /* 0x000fe40003fc5270 */
[----:B------:R-:W-:Y:S02]  /*4840*/  SEL R28, R28, 0x7, P1 ;  /* 0x000000071c1c7807 */ /* 0x000fe40000800000 */
[----:B------:R-:W-:-:S02]  /*4850*/  SEL R23, R23, 0x6, P5 ;  /* 0x0000000617177807 */ /* 0x000fc40002800000 */
[----:B------:R-:W-:Y:S02]  /*4860*/  ISETP.NE.AND P1, PT, R57, RZ, PT ;  /* 0x000000ff3900720c */ /* 0x000fe40003f25270 */
[----:B------:R-:W-:Y:S02]  /*4870*/  SEL R40, R40, 0x7, P6 ;  /* 0x0000000728287807 */ /* 0x000fe40003000000 */
[----:B------:R-:W-:Y:S01]  /*4880*/  ISETP.NE.AND P6, PT, R43, RZ, PT ;  /* 0x000000ff2b00720c */ /* 0x000fe20003fc5270 */
[----:B------:R-:W2:Y:S01]  /*4890*/  S2UR UR5, SR_CgaCtaId ;  /* 0x00000000000579c3 */ /* 0x000ea20000008800 */
[----:B------:R-:W-:Y:S02]  /*48a0*/  SEL R30, R23, 0x7, P1 ;  /* 0x00000007171e7807 */ /* 0x000fe40000800000 */
[----:B------:R-:W-:Y:S02]  /*48b0*/  ISETP.NE.AND P1, PT, R58, RZ, PT ;  /* 0x000000ff3a00720c */ /* 0x000fe40003f25270 */
[----:B------:R-:W-:-:S02]  /*48c0*/  SEL R23, R21, 0x8, P6 ;  /* 0x0000000815177807 */ /* 0x000fc40003000000 */
[----:B------:R-:W-:Y:S02]  /*48d0*/  ISETP.NE.AND P6, PT, R62, RZ, PT ;  /* 0x000000ff3e00720c */ /* 0x000fe40003fc5270 */
[----:B------:R-:W-:Y:S02]  /*48e0*/  SEL R31, R22, 0x7, P1 ;  /* 0x00000007161f7807 */ /* 0x000fe40000800000 */
[----:B------:R-:W-:Y:S02]  /*48f0*/  ISETP.NE.AND P1, PT, R59, RZ, PT ;  /* 0x000000ff3b00720c */ /* 0x000fe40003f25270 */
[----:B------:R-:W-:Y:S02]  /*4900*/  ISETP.NE.AND P2, PT, R127, RZ, PT ;  /* 0x000000ff7f00720c */ /* 0x000fe40003f45270 */
[----:B------:R-:W-:Y:S02]  /*4910*/  SEL R22, R20, 0x8, P6 ;  /* 0x0000000814167807 */ /* 0x000fe40003000000 */
[----:B------:R-:W-:-:S02]  /*4920*/  ISETP.NE.AND P6, PT, R63, RZ, PT ;  /* 0x000000ff3f00720c */ /* 0x000fc40003fc5270 */
[----:B------:R-:W-:Y:S02]  /*4930*/  SEL R33, R33, 0x7, P1 ;  /* 0x0000000721217807 */ /* 0x000fe40000800000 */
[----:B------:R-:W-:Y:S02]  /*4940*/  SEL R32, R32, 0x6, P2 ;  /* 0x0000000620207807 */ /* 0x000fe40001000000 */
[----:B------:R-:W-:Y:S02]  /*4950*/  ISETP.NE.AND P1, PT, R60, RZ, PT ;  /* 0x000000ff3c00720c */ /* 0x000fe40003f25270 */
[----:B------:R-:W-:Y:S02]  /*4960*/  SEL R21, R9, 0x8, P6 ;  /* 0x0000000809157807 */ /* 0x000fe40003000000 */
[----:B------:R-:W-:Y:S02]  /*4970*/  ISETP.NE.AND P6, PT, R64, RZ, PT ;  /* 0x000000ff4000720c */ /* 0x000fe40003fc5270 */
[----:B------:R-:W-:-:S02]  /*4980*/  SEL R32, R32, 0x7, P1 ;  /* 0x0000000720207807 */ /* 0x000fc40000800000 */
[----:B------:R-:W-:Y:S02]  /*4990*/  ISETP.NE.AND P2, PT, R128, RZ, PT ;  /* 0x000000ff8000720c */ /* 0x000fe40003f45270 */
[----:B------:R-:W-:Y:S01]  /*49a0*/  ISETP.NE.AND P1, PT, R61, RZ, PT ;  /* 0x000000ff3d00720c */ /* 0x000fe20003f25270 */
[----:B------:R-:W-:Y:S01]  /*49b0*/  IMAD.SHL.U32 R9, R10, 0x4, RZ ;  /* 0x000000040a097824 */ /* 0x000fe200078e00ff */
[----:B------:R-:W-:Y:S02]  /*49c0*/  SEL R20, R8, 0x8, P6 ;  /* 0x0000000808147807 */ /* 0x000fe40003000000 */
[----:B------:R-:W-:Y:S01]  /*49d0*/  SHF.R.U32.HI R8, RZ, 0x4, R10 ;  /* 0x00000004ff087819 */ /* 0x000fe2000001160a */
[----:B-1----:R-:W-:Y:S01]  /*49e0*/  IMAD.SHL.U32 R10, R68, 0x400, RZ ;  /* 0x00000400440a7824 */ /* 0x002fe200078e00ff */
[----:B------:R-:W-:Y:S02]  /*49f0*/  SEL R35, R35, 0x7, P1 ;  /* 0x0000000723237807 */ /* 0x000fe40000800000 */
[----:B------:R-:W-:-:S02]  /*4a00*/  SEL R34, R34, 0x7, P2 ;  /* 0x0000000722227807 */ /* 0x000fc40001000000 */
[----:B------:R-:W-:Y:S01]  /*4a10*/  ISETP.NE.AND P1, PT, R41, RZ, PT ;  /* 0x000000ff2900720c */ /* 0x000fe20003f25270 */
[----:B------:R-:W-:Y:S01]  /*4a20*/  IMAD.SHL.U32 R41, R68, 0x4, RZ ;  /* 0x0000000444297824 */ /* 0x000fe200078e00ff */
[----:B------:R-:W-:Y:S01]  /*4a30*/  ISETP.NE.AND P2, PT, R39, RZ, PT ;  /* 0x000000ff2700720c */ /* 0x000fe20003f45270 */
[----:B------:R-:W-:Y:S01]  /*4a40*/  UMOV UR4, 0x400 ;  /* 0x0000040000047882 */ /* 0x000fe20000000000 */
[----:B------:R-:W-:Y:S01]  /*4a50*/  SHF.R.U32.HI R39, RZ, 0x2, R68 ;  /* 0x00000002ff277819 */ /* 0x000fe20000011644 */
[----:B--2---:R-:W-:Y:S01]  /*4a60*/  UPRMT UR4, UR5, 0x654, UR4 ;  /* 0x0000065405047896 */ /* 0x004fe20008000004 */
[----:B------:R-:W-:Y:S02]  /*4a70*/  LOP3.LUT R10, R10, 0xc00, RZ, 0xc0, !PT ;  /* 0x00000c000a0a7812 */ /* 0x000fe400078ec0ff */
[----:B------:R-:W-:Y:S02]  /*4a80*/  ISETP.NE.AND P5, PT, R147, RZ, PT ;  /* 0x000000ff9300720c */ /* 0x000fe40003fa5270 */
[----:B------:R-:W-:-:S02]  /*4a90*/  ISETP.NE.AND P4, PT, R149, RZ, PT ;  /* 0x000000ff9500720c */ /* 0x000fc40003f85270 */
[----:B------:R-:W-:Y:S02]  /*4aa0*/  ISETP.NE.AND P0, PT, R153, RZ, PT ;  /* 0x000000ff9900720c */ /* 0x000fe40003f05270 */
[----:B------:R-:W-:Y:S02]  /*4ab0*/  SGXT.U32 R8, R8, 0x4 ;  /* 0x000000040808781a */ /* 0x000fe40000000000 */
[----:B------:R-:W-:Y:S02]  /*4ac0*/  SGXT.U32 R39, R39, 0x6 ;  /* 0x000000062727781a */ /* 0x000fe40000000000 */
[----:B------:R-:W-:Y:S02]  /*4ad0*/  LOP3.LUT R0, R0, 0x3c, R9, 0xf8, !PT ;  /* 0x0000003c00007812 */ /* 0x000fe400078ef809 */
[----:B------:R-:W-:Y:S02]  /*4ae0*/  LOP3.LUT R9, R41, 0x3fc, RZ, 0xc0, !PT ;  /* 0x000003fc29097812 */ /* 0x000fe400078ec0ff */
[----:B------:R-:W-:-:S02]  /*4af0*/  LOP3.LUT R41, R10, 0x40, RZ, 0xfc, !PT ;  /* 0x000000400a297812 */ /* 0x000fc400078efcff */
[----:B------:R-:W-:Y:S02]  /*4b00*/  ISETP.NE.AND P3, PT, R152, RZ, PT ;  /* 0x000000ff9800720c */ /* 0x000fe40003f65270 */
[----:B------:R-:W-:Y:S02]  /*4b10*/  SEL R29, R29, 0x8, P5 ;  /* 0x000000081d1d7807 */ /* 0x000fe40002800000 */
[----:B------:R-:W-:Y:S02]  /*4b20*/  SEL R28, R28, 0x8, P4 ;  /* 0x000000081c1c7807 */ /* 0x000fe40002000000 */
[----:B------:R-:W-:Y:S02]  /*4b30*/  SEL R31, R31, 0x8, P0 ;  /* 0x000000081f1f7807 */ /* 0x000fe40000000000 */
[----:B------:R-:W-:Y:S02]  /*4b40*/  LOP3.LUT R11, R11, R8, RZ, 0xfc, !PT ;  /* 0x000000080b0b7212 */ /* 0x000fe400078efcff */
[----:B------:R-:W-:-:S02]  /*4b50*/  LOP3.LUT R42, R10, 0x80, RZ, 0xfc, !PT ;  /* 0x000000800a2a7812 */ /* 0x000fc400078efcff */
[----:B------:R-:W-:Y:S02]  /*4b60*/  ISETP.NE.AND P6, PT, R54, RZ, PT ;  /* 0x000000ff3600720c */ /* 0x000fe40003fc5270 */
[----:B------:R-:W-:Y:S02]  /*4b70*/  ISETP.NE.AND P5, PT, R50, RZ, PT ;  /* 0x000000ff3200720c */ /* 0x000fe40003fa5270 */
[----:B------:R-:W-:Y:S02]  /*4b80*/  ISETP.NE.AND P4, PT, R48, RZ, PT ;  /* 0x000000ff3000720c */ /* 0x000fe40003f85270 */
[----:B------:R-:W-:Y:S02]  /*4b90*/  ISETP.NE.AND P0, PT, R46, RZ, PT ;  /* 0x000000ff2e00720c */ /* 0x000fe40003f05270 */
[C---:B------:R-:W-:Y:S02]  /*4ba0*/  LOP3.LUT R8, R10.reuse, R39, RZ, 0xfc, !PT ;  /* 0x000000270a087212 */ /* 0x040fe400078efcff */
[----:B------:R-:W-:-:S02]  /*4bb0*/  LOP3.LUT R44, R10, 0xc0, RZ, 0xfc, !PT ;  /* 0x000000c00a2c7812 */ /* 0x000fc400078efcff */
[C---:B------:R-:W-:Y:S02]  /*4bc0*/  LEA.HI R39, R10.reuse, UR4, RZ, 0x1e ;  /* 0x000000040a277c11 */ /* 0x040fe4000f8ff0ff */
[C---:B------:R-:W-:Y:S02]  /*4bd0*/  LOP3.LUT R46, R10.reuse, 0x100, RZ, 0xfc, !PT ;  /* 0x000001000a2e7812 */ /* 0x040fe400078efcff */
[C---:B------:R-:W-:Y:S02]  /*4be0*/  LOP3.LUT R48, R10.reuse, 0x140, RZ, 0xfc, !PT ;  /* 0x000001400a307812 */ /* 0x040fe400078efcff */
[C---:B------:R-:W-:Y:S02]  /*4bf0*/  LOP3.LUT R50, R10.reuse, 0x180, RZ, 0xfc, !PT ;  /* 0x000001800a327812 */ /* 0x040fe400078efcff */
[C---:B------:R-:W-:Y:S02]  /*4c00*/  LOP3.LUT R52, R10.reuse, 0x1c0, RZ, 0xfc, !PT ;  /* 0x000001c00a347812 */ /* 0x040fe400078efcff */
[----:B------:R-:W-:-:S02]  /*4c10*/  LOP3.LUT R54, R10, 0x200, RZ, 0xfc, !PT ;  /* 0x000002000a367812 */ /* 0x000fc400078efcff */
[C---:B------:R-:W-:Y:S02]  /*4c20*/  LOP3.LUT R56, R10.reuse, 0x240, RZ, 0xfc, !PT ;  /* 0x000002400a387812 */ /* 0x040fe400078efcff */
[C---:B------:R-:W-:Y:S02]  /*4c30*/  LOP3.LUT R58, R10.reuse, 0x280, RZ, 0xfc, !PT ;  /* 0x000002800a3a7812 */ /* 0x040fe400078efcff */
[C---:B------:R-:W-:Y:S02]  /*4c40*/  LOP3.LUT R60, R10.reuse, 0x2c0, RZ, 0xfc, !PT ;  /* 0x000002c00a3c7812 */ /* 0x040fe400078efcff */
[C---:B------:R-:W-:Y:S02]  /*4c50*/  LOP3.LUT R62, R10.reuse, 0x300, RZ, 0xfc, !PT ;  /* 0x000003000a3e7812 */ /* 0x040fe400078efcff */
[C---:B------:R-:W-:Y:S02]  /*4c60*/  LOP3.LUT R64, R10.reuse, 0x340, RZ, 0xfc, !PT ;  /* 0x000003400a407812 */ /* 0x040fe400078efcff */
[----:B------:R-:W-:-:S02]  /*4c70*/  LOP3.LUT R66, R10, 0x380, RZ, 0xfc, !PT ;  /* 0x000003800a427812 */ /* 0x000fc400078efcff */
[----:B------:R-:W-:Y:S02]  /*4c80*/  LOP3.LUT R10, R10, 0x3c0, RZ, 0xfc, !PT ;  /* 0x000003c00a0a7812 */ /* 0x000fe400078efcff */
[----:B------:R-:W-:Y:S02]  /*4c90*/  LEA.HI R41, R41, UR4, RZ, 0x1e ;  /* 0x0000000429297c11 */ /* 0x000fe4000f8ff0ff */
[----:B------:R-:W-:Y:S02]  /*4ca0*/  SEL R30, R30, 0x8, P3 ;  /* 0x000000081e1e7807 */ /* 0x000fe40001800000 */
[----:B------:R-:W-:Y:S02]  /*4cb0*/  LEA.HI R43, R42, UR4, RZ, 0x1e ;  /* 0x000000042a2b7c11 */ /* 0x000fe4000f8ff0ff */
[----:B------:R-:W-:Y:S02]  /*4cc0*/  ISETP.NE.AND P3, PT, R47, RZ, PT ;  /* 0x000000ff2f00720c */ /* 0x000fe40003f65270 */
[----:B------:R-:W-:Y:S01]  /*4cd0*/  LEA.HI R45, R44, UR4, RZ, 0x1e ;  /* 0x000000042c2d7c11 */ /* 0x000fe2000f8ff0ff */
[----:B------:R-:W-:Y:S01]  /*4ce0*/  IMAD R39, R8, 0x4, R39 ;  /* 0x0000000408277824 */ /* 0x000fe200078e0227 */
[----:B------:R-:W-:-:S02]  /*4cf0*/  LEA.HI R47, R46, UR4, RZ, 0x1e ;  /* 0x000000042e2f7c11 */ /* 0x000fc4000f8ff0ff */
[----:B------:R-:W-:Y:S02]  /*4d00*/  LEA.HI R49, R48, UR4, RZ, 0x1e ;  /* 0x0000000430317c11 */ /* 0x000fe4000f8ff0ff */
[----:B------:R-:W-:Y:S01]  /*4d10*/  LEA.HI R69, R10, UR4, RZ, 0x1e ;  /* 0x000000040a457c11 */ /* 0x000fe2000f8ff0ff */
[----:B------:R-:W-:Y:S01]  /*4d20*/  IMAD R10, R8, 0x4, R41 ;  /* 0x00000004080a7824 */ /* 0x000fe200078e0229 */
        /* <DEDUP_REMOVED lines=9> */
[----:B------:R1:W-:Y:S01]  /*4dc0*/  STS [R39], R24 ;  /* 0x0000001827007388 */ /* 0x0003e20000000800 */
[----:B------:R-:W-:Y:S01]  /*4dd0*/  LEA.HI R61, R60, UR4, RZ, 0x1e ;  /* 0x000000043c3d7c11 */ /* 0x000fe2000f8ff0ff */
[----:B------:R-:W-:Y:S01]  /*4de0*/  IMAD R51, R8, 0x4, R51 ;  /* 0x0000000408337824 */ /* 0x000fe200078e0233 */
[----:B------:R-:W-:Y:S01]  /*4df0*/  LEA.HI R63, R62, UR4, RZ, 0x1e ;  /* 0x000000043e3f7c11 */ /* 0x000fe2000f8ff0ff */
[----:B------:R-:W-:Y:S01]  /*4e00*/  STS [R10+0x100], R25 ;  /* 0x000100190a007388 */ /* 0x000fe20000000800 */
[----:B------:R-:W-:Y:S01]  /*4e10*/  IMAD R46, R8, 0x4, R53 ;  /* 0x00000004082e7824 */ /* 0x000fe200078e0235 */
[----:B------:R-:W-:Y:S01]  /*4e20*/  LEA.HI R65, R64, UR4, RZ, 0x1e ;  /* 0x0000000440417c11 */ /* 0x000fe2000f8ff0ff */
[----:B------:R-:W-:Y:S01]  /*4e30*/  IMAD R55, R8, 0x4, R55 ;  /* 0x0000000408377824 */ /* 0x000fe200078e0237 */
[----:B------:R-:W-:Y:S01]  /*4e40*/  STS [R43+0x200], R26 ;  /* 0x0002001a2b007388 */ /* 0x000fe20000000800 */
[----:B------:R-:W-:Y:S01]  /*4e50*/  LEA.HI R67, R66, UR4, RZ, 0x1e ;  /* 0x0000000442437c11 */ /* 0x000fe2000f8ff0ff */
[----:B------:R-:W-:-:S02]  /*4e60*/  IMAD R48, R8, 0x4, R57 ;  /* 0x0000000408307824 */ /* 0x000fc400078e0239 */
[----:B------:R-:W-:Y:S01]  /*4e70*/  STS [R42+0x300], R27 ;  /* 0x0003001b2a007388 */ /* 0x000fe20000000800 */
[----:B------:R-:W-:-:S03]  /*4e80*/  IMAD R59, R8, 0x4, R59 ;  /* 0x00000004083b7824 */ /* 0x000fc600078e023b */
[----:B------:R-:W-:Y:S01]  /*4e90*/  STS [R47+0x400], R4 ;  /* 0x000400042f007388 */ /* 0x000fe20000000800 */
[----:B------:R-:W-:-:S03]  /*4ea0*/  IMAD R50, R8, 0x4, R61 ;  /* 0x0000000408327824 */ /* 0x000fc600078e023d */
[----:B------:R2:W-:Y:S01]  /*4eb0*/  STS [R44+0x500], R5 ;  /* 0x000500052c007388 */ /* 0x0005e20000000800 */
[----:B------:R-:W-:-:S03]  /*4ec0*/  IMAD R63, R8, 0x4, R63 ;  /* 0x00000004083f7824 */ /* 0x000fc600078e023f */
[----:B------:R-:W-:Y:S01]  /*4ed0*/  STS [R51+0x600], R6 ;  /* 0x0006000633007388 */ /* 0x000fe20000000800 */
[----:B------:R-:W-:-:S03]  /*4ee0*/  IMAD R52, R8, 0x4, R65 ;  /* 0x0000000408347824 */ /* 0x000fc600078e0241 */
[----:B------:R-:W-:Y:S01]  /*4ef0*/  STS [R46+0x700], R7 ;  /* 0x000700072e007388 */ /* 0x000fe20000000800 */
[----:B------:R-:W-:-:S03]  /*4f00*/  IMAD R67, R8, 0x4, R67 ;  /* 0x0000000408437824 */ /* 0x000fc600078e0243 */
[----:B------:R3:W-:Y:S01]  /*4f10*/  STS [R55+0x800], R12 ;  /* 0x0008000c37007388 */ /* 0x0007e20000000800 */
[----:B------:R-:W-:-:S03]  /*4f20*/  IMAD R54, R8, 0x4, R69 ;  /* 0x0000000408367824 */ /* 0x000fc600078e0245 */
[----:B------:R4:W-:Y:S04]  /*4f30*/  STS [R48+0x900], R13 ;  /* 0x0009000d30007388 */ /* 0x0009e80000000800 */
[----:B------:R-:W-:Y:S04]  /*4f40*/  STS [R59+0xa00], R14 ;  /* 0x000a000e3b007388 */ /* 0x000fe80000000800 */
[----:B------:R-:W-:Y:S04]  /*4f50*/  STS [R50+0xb00], R15 ;  /* 0x000b000f32007388 */ /* 0x000fe80000000800 */
[----:B------:R-:W-:Y:S04]  /*4f60*/  STS [R63+0xc00], R16 ;  /* 0x000c00103f007388 */ /* 0x000fe80000000800 */
[----:B------:R-:W-:Y:S04]  /*4f70*/  STS [R52+0xd00], R17 ;  /* 0x000d001134007388 */ /* 0x000fe80000000800 */
[----:B------:R-:W-:Y:S04]  /*4f80*/  STS [R67+0xe00], R18 ;  /* 0x000e001243007388 */ /* 0x000fe80000000800 */
[----:B------:R-:W-:Y:S01]  /*4f90*/  STS [R54+0xf00], R19 ;  /* 0x000f001336007388 */ /* 0x000fe20000000800 */
[----:B------:R-:W-:-:S02]  /*4fa0*/  LOP3.LUT R8, R9, 0x400, RZ, 0xfc, !PT ;  /* 0x0000040009087812 */ /* 0x000fc400078efcff */
[C---:B------:R-:W-:Y:S02]  /*4fb0*/  LOP3.LUT R45, R9.reuse, 0x800, RZ, 0xfc, !PT ;  /* 0x00000800092d7812 */ /* 0x040fe400078efcff */
[----:B------:R-:W-:Y:S02]  /*4fc0*/  LOP3.LUT R49, R9, 0xc00, RZ, 0xfc, !PT ;  /* 0x00000c0009317812 */ /* 0x000fe400078efcff */
[----:B------:R-:W-:Y:S02]  /*4fd0*/  SHF.R.U32.HI R41, RZ, 0x2, R8 ;  /* 0x00000002ff297819 */ /* 0x000fe40000011608 */
[----:B------:R-:W-:Y:S02]  /*4fe0*/  LOP3.LUT R8, R68, 0xf0, RZ, 0xc0, !PT ;  /* 0x000000f044087812 */ /* 0x000fe400078ec0ff */
[----:B------:R-:W-:Y:S02]  /*4ff0*/  SHF.R.U32.HI R45, RZ, 0x2, R45 ;  /* 0x00000002ff2d7819 */ /* 0x000fe4000001162d */
[----:B------:R-:W-:-:S02]  /*5000*/  SHF.R.U32.HI R49, RZ, 0x2, R49 ;  /* 0x00000002ff317819 */ /* 0x000fc40000011631 */
[----:B------:R-:W-:Y:S01]  /*5010*/  LOP3.LUT R41, R41, 0x1f0, RZ, 0xc0, !PT ;  /* 0x000001f029297812 */ /* 0x000fe200078ec0ff */
[----:B------:R-:W-:Y:S01]  /*5020*/  VIADD R8, R8, UR4 ;  /* 0x0000000408087c36 */ /* 0x000fe20008000000 */
[----:B------:R-:W-:Y:S02]  /*5030*/  LOP3.LUT R45, R45, 0x2f0, RZ, 0xc0, !PT ;  /* 0x000002f02d2d7812 */ /* 0x000fe400078ec0ff */
[----:B------:R-:W-:Y:S01]  /*5040*/  LOP3.LUT R49, R49, 0x3f0, RZ, 0xc0, !PT ;  /* 0x000003f031317812 */ /* 0x000fe200078ec0ff */
[----:B------:R-:W-:Y:S02]  /*5050*/  VIADD R56, R41, UR4 ;  /* 0x0000000429387c36 */ /* 0x000fe40008000000 */
[----:B-1----:R-:W-:Y:S01]  /*5060*/  IMAD R24, R9, 0x4, R8 ;  /* 0x0000000409187824 */ /* 0x002fe200078e0208 */
[----:B------:R-:W-:Y:S01]  /*5070*/  BAR.SYNC.DEFER_BLOCKING 0x0 ;  /* 0x0000000000007b1d */ /* 0x000fe20000010000 */
[----:B------:R-:W-:Y:S02]  /*5080*/  VIADD R58, R45, UR4 ;  /* 0x000000042d3a7c36 */ /* 0x000fe40008000000 */
[----:B------:R-:W-:-:S02]  /*5090*/  VIADD R60, R49, UR4 ;  /* 0x00000004313c7c36 */ /* 0x000fc40008000000 */
[C---:B------:R-:W-:Y:S01]  /*50a0*/  IMAD R56, R9.reuse, 0x4, R56 ;  /* 0x0000000409387824 */ /* 0x040fe200078e0238 */
[----:B------:R-:W-:Y:S01]  /*50b0*/  SEL R36, R36, 0x7, P1 ;  /* 0x0000000724247807 */ /* 0x000fe20000800000 */
[----:B------:R-:W-:Y:S01]  /*50c0*/  IMAD R39, R9, 0x4, R58 ;  /* 0x0000000409277824 */ /* 0x000fe200078e023a */
[----:B------:R-:W-:Y:S01]  /*50d0*/  SEL R37, R37, 0x7, P2 ;  /* 0x0000000725257807 */ /* 0x000fe20001000000 */
[----:B------:R-:W-:Y:S02]  /*50e0*/  IMAD R60, R9, 0x4, R60 ;  /* 0x00000004093c7824 */ /* 0x000fe400078e023c */
[----:B------:R-:W-:Y:S01]  /*50f0*/  IMAD.HI R8, R0, 0x5397829d, RZ ;  /* 0x5397829d00087827 */ /* 0x000fe200078e02ff */
[----:B------:R-:W-:Y:S01]  /*5100*/  ISETP.NE.AND P1, PT, R137, RZ, PT ;  /* 0x000000ff8900720c */ /* 0x000fe20003f25270 */
[----:B------:R-:W-:-:S03]  /*5110*/  ULDC.64 UR4, c[0x0][0x220] ;  /* 0x0000880000047ab9 */ /* 0x000fc60000000a00 */
[----:B--2---:R-:W-:Y:S01]  /*5120*/  SHF.R.U32.HI R5, RZ, 0x1f, R8 ;  /* 0x0000001fff057819 */ /* 0x004fe20000011608 */
[----:B------:R-:W1:Y:S04]  /*5130*/  LDS.128 R24, [R24] ;  /* 0x0000000018187984 */ /* 0x000e680000000c00 */
[----:B------:R-:W2:Y:S04]  /*5140*/  LDS.128 R56, [R56+0x1000] ;  /* 0x0010000038387984 */ /* 0x000ea80000000c00 */
[----:B------:R-:W5:Y:S04]  /*5150*/  LDS.128 R44, [R39+0x2000] ;  /* 0x00200000272c7984 */ /* 0x000f680000000c00 */
[----:B------:R-:W1:Y:S01]  /*5160*/  LDS.128 R48, [R60+0x3000] ;  /* 0x003000003c307984 */ /* 0x000e620000000c00 */
[----:B------:R-:W-:-:S02]  /*5170*/  ISETP.NE.AND P2, PT, R140, RZ, PT ;  /* 0x000000ff8c00720c */ /* 0x000fc40003f45270 */
[----:B------:R-:W-:Y:S02]  /*5180*/  SEL R33, R33, 0x8, P1 ;  /* 0x0000000821217807 */ /* 0x000fe40000800000 */
[----:B------:R-:W-:Y:S02]  /*5190*/  LEA.HI.SX32 R5, R8, R5, 0x1a ;  /* 0x0000000508057211 */ /* 0x000fe400078fd2ff */
[----:B------:R-:W-:Y:S01]  /*51a0*/  ISETP.NE.AND P1, PT, R130, RZ, PT ;  /* 0x000000ff8200720c */ /* 0x000fe20003f25270 */
[----:B------:R-:W1:Y:S01]  /*51b0*/  LDC.64 R8, c[0x0][0x218] ;  /* 0x00008600ff087b82 */ /* 0x000e620000000a00 */
[----:B------:R-:W-:Y:S02]  /*51c0*/  SEL R32, R32, 0x8, P2 ;  /* 0x0000000820207807 */ /* 0x000fe40001000000 */
[----:B------:R-:W-:Y:S02]  /*51d0*/  ISETP.NE.AND P2, PT, R131, RZ, PT ;  /* 0x000000ff8300720c */ /* 0x000fe40003f45270 */
[----:B------:R-:W-:-:S02]  /*51e0*/  SEL R35, R35, 0x8, P1 ;  /* 0x0000000823237807 */ /* 0x000fc40000800000 */
[----:B------:R-:W-:Y:S02]  /*51f0*/  ISETP.GE.AND P1, PT, R0, 0x310, PT ;  /* 0x000003100000780c */ /* 0x000fe40003f26270 */
[----:B------:R-:W-:Y:S02]  /*5200*/  LOP3.LUT R4, R11, 0x10, RZ, 0xfc, !PT ;  /* 0x000000100b047812 */ /* 0x000fe400078efcff */
[----:B------:R-:W-:Y:S01]  /*5210*/  SEL R34, R34, 0x8, P2 ;  /* 0x0000000822227807 */ /* 0x000fe20001000000 */
[----:B---3--:R-:W-:Y:S01]  /*5220*/  IMAD R12, R3, 0x300, R2 ;  /* 0x00000300030c7824 */ /* 0x008fe200078e0202 */
[----:B------:R-:W-:Y:S01]  /*5230*/  ISETP.LT.AND P2, PT, R4, 0x300, !P1 ;  /* 0x000003000400780c */ /* 0x000fe20004f41270 */
[----:B------:R-:W-:Y:S01]  /*5240*/  IMAD R4, R5, -0xc4, R0 ;  /* 0xffffff3c05047824 */ /* 0x000fe200078e0200 */
[C---:B------:R-:W-:Y:S02]  /*5250*/  LOP3.LUT R2, R11.reuse, 0x20, RZ, 0xfc, !PT ;  /* 0x000000200b027812 */ /* 0x040fe400078efcff */
[----:B------:R-:W-:Y:S01]  /*5260*/  LOP3.LUT R0, R11, 0x30, RZ, 0xfc, !PT ;  /* 0x000000300b007812 */ /* 0x000fe200078efcff */
[----:B------:R-:W-:Y:S01]  /*5270*/  IMAD R4, R5, 0x3d400, R4 ;  /* 0x0003d40005047824 */ /* 0x000fe200078e0204 */
[----:B------:R-:W-:-:S02]  /*5280*/  SEL R37, R37, 0x8, P3 ;  /* 0x0000000825257807 */ /* 0x000fc40001800000 */
[----:B------:R-:W-:Y:S02]  /*5290*/  SEL R36, R36, 0x8, P4 ;  /* 0x0000000824247807 */ /* 0x000fe40002000000 */
[----:B------:R-:W-:Y:S02]  /*52a0*/  ISETP.LT.AND P3, PT, R2, 0x300, !P1 ;  /* 0x000003000200780c */ /* 0x000fe40004f61270 */
[----:B------:R-:W-:Y:S02]  /*52b0*/  ISETP.LT.AND P4, PT, R0, 0x300, !P1 ;  /* 0x000003000000780c */ /* 0x000fe40004f81270 */
[C---:B------:R-:W-:Y:S01]  /*52c0*/  ISETP.LT.AND P1, PT, R11.reuse, 0x300, !P1 ;  /* 0x000003000b00780c */ /* 0x040fe20004f21270 */
[----:B------:R-:W-:Y:S01]  /*52d0*/  IMAD R11, R11, 0xc4, R4 ;  /* 0x000000c40b0b7824 */ /* 0x000fe200078e0204 */
[----:B------:R-:W-:Y:S02]  /*52e0*/  SEL R3, R38, 0x8, P5 ;  /* 0x0000000826037807 */ /* 0x000fe40002800000 */
[----:B------:R-:W-:Y:S01]  /*52f0*/  SEL R40, R40, 0x8, P6 ;  /* 0x0000000828287807 */ /* 0x000fe20003000000 */
[----:B------:R-:W-:-:S02]  /*5300*/  VIADD R5, R11, 0xc40 ;  /* 0x00000c400b057836 */ /* 0x000fc40000000000 */
[----:B------:R-:W-:Y:S01]  /*5310*/  VIADD R7, R11, 0x1880 ;  /* 0x000018800b077836 */ /* 0x000fe20000000000 */
[----:B------:R-:W-:Y:S01]  /*5320*/  PRMT R40, R3, 0x3340, R40 ;  /* 0x0000334003287816 */ /* 0x000fe20000000028 */
[----:B01----:R-:W-:-:S04]  /*5330*/  IMAD.WIDE R2, R11, 0x4, R8 ;  /* 0x000000040b027825 */ /* 0x003fc800078e0208 */
[----:B----4-:R-:W-:Y:S02]  /*5340*/  VIADD R13, R11, 0x24c0 ;  /* 0x000024c00b0d7836 */ /* 0x010fe40000000000 */
[--C-:B------:R-:W-:Y:S01]  /*5350*/  IMAD.WIDE R4, R5, 0x4, R8.reuse ;  /* 0x0000000405047825 */ /* 0x100fe200078e0208 */
[----:B------:R0:W-:Y:S01]  /*5360*/  @P1 STG.E.128 desc[UR6][R2.64], R24 ;  /* 0x0000001802001986 */ /* 0x0001e2000c101d06 */
[----:B------:R-:W-:Y:S02]  /*5370*/  IADD3 R10, P1, R12, UR4, RZ ;  /* 0x000000040c0a7c10 */ /* 0x000fe4000ff3e0ff */
[----:B------:R-:W-:Y:S01]  /*5380*/  IMAD.WIDE R6, R7, 0x4, R8 ;  /* 0x0000000407067825 */ /* 0x000fe200078e0208 */
[----:B------:R-:W-:-:S03]  /*5390*/  PRMT R23, R23, 0x3340, R22 ;  /* 0x0000334017177816 */ /* 0x000fc60000000016 */
[----:B------:R-:W-:Y:S01]  /*53a0*/  IMAD.WIDE R8, R13, 0x4, R8 ;  /* 0x000000040d087825 */ /* 0x000fe200078e0208 */
[----:B------:R-:W-:Y:S01]  /*53b0*/  PRMT R20, R21, 0x3340, R20 ;  /* 0x0000334015147816 */ /* 0x000fe20000000014 */
[----:B--2---:R0:W-:Y:S01]  /*53c0*/  @P2 STG.E.128 desc[UR6][R4.64], R56 ;  /* 0x0000003804002986 */ /* 0x0041e2000c101d06 */
[----:B------:R-:W-:Y:S02]  /*53d0*/  PRMT R29, R29, 0x3340, R28 ;  /* 0x000033401d1d7816 */ /* 0x000fe4000000001c */
[----:B------:R-:W-:Y:S01]  /*53e0*/  PRMT R30, R30, 0x3340, R31 ;  /* 0x000033401e1e7816 */ /* 0x000fe2000000001f */
[----:B-----5:R0:W-:Y:S01]  /*53f0*/  @P3 STG.E.128 desc[UR6][R6.64], R44 ;  /* 0x0000002c06003986 */ /* 0x0201e2000c101d06 */
[----:B------:R-:W-:Y:S02]  /*5400*/  PRMT R33, R33, 0x3340, R32 ;  /* 0x0000334021217816 */ /* 0x000fe40000000020 */
[----:B------:R-:W-:Y:S01]  /*5410*/  PRMT R34, R35, 0x3340, R34 ;  /* 0x0000334023227816 */ /* 0x000fe20000000022 */
[----:B------:R0:W-:Y:S01]  /*5420*/  @P4 STG.E.128 desc[UR6][R8.64], R48 ;  /* 0x0000003008004986 */ /* 0x0001e2000c101d06 */
[----:B------:R-:W-:-:S02]  /*5430*/  PRMT R37, R37, 0x3340, R36 ;  /* 0x0000334025257816 */ /* 0x000fc40000000024 */
[----:B------:R-:W-:Y:S02]  /*5440*/  LEA.HI.X.SX32 R11, R12, UR5, 0x1, P1 ;  /* 0x000000050c0b7c11 */ /* 0x000fe400088f0eff */
[----:B------:R-:W-:Y:S02]  /*5450*/  PRMT R20, R23, 0x5410, R20 ;  /* 0x0000541017147816 */ /* 0x000fe40000000014 */
[----:B------:R-:W-:Y:S02]  /*5460*/  PRMT R21, R29, 0x5410, R30 ;  /* 0x000054101d157816 */ /* 0x000fe4000000001e */
[----:B------:R-:W-:Y:S02]  /*5470*/  PRMT R22, R33, 0x5410, R34 ;  /* 0x0000541021167816 */ /* 0x000fe40000000022 */
[----:B------:R-:W-:Y:S01]  /*5480*/  PRMT R23, R37, 0x5410, R40 ;  /* 0x0000541025177816 */ /* 0x000fe20000000028 */
[----:B0-----:R-:W-:Y:S06]  /*5490*/  @!P0 EXIT ;  /* 0x000000000000894d */ /* 0x001fec0003800000 */
[----:B------:R-:W-:Y:S01]  /*54a0*/  STG.E.128 desc[UR6][R10.64], R20 ;  /* 0x000000140a007986 */ /* 0x000fe2000c101d06 */
[----:B------:R-:W-:Y:S05]  /*54b0*/  EXIT ;  /* 0x000000000000794d */ /* 0x000fea0003800000 */
.L_x_0:
[----:B------:R-:W-:-:S00]  /*54c0*/  BRA `(.L_x_0) ;  /* 0xfffffffc00fc7947 */ /* 0x000fc0000383ffff */
[----:B------:R-:W-:-:S00]  /*54d0*/  NOP ;  /* 0x0000000000007918 */ /* 0x000fc00000000000 */
        /* <DEDUP_REMOVED lines=10> */
.L_x_1:


//--------------------- .nv.shared.triton_poi_fused_max_pool2d_with_indices_42 --------------------------
	.section	.nv.shared.triton_poi_fused_max_pool2d_with_indices_42,"aw",@nobits
	.sectionflags	@""
	.align	16
	.zero		1024


//--------------------- .nv.constant0.triton_poi_fused_max_pool2d_with_indices_42 --------------------------
	.section	.nv.constant0.triton_poi_fused_max_pool2d_with_indices_42,"a",@progbits
	.sectionflags	@""
	.align	4
.nv.constant0.triton_poi_fused_max_pool2d_with_indices_42:
	.zero		560
